	.target	sm_90a

	.elftype	@"ET_EXEC"


//--------------------- .note.nv.tkinfo           --------------------------
	.section	.note.nv.tkinfo,"",@"SHT_NOTE"
	.sectionflags	@"SHF_NOTE_NV_TKINFO"
	.tkinfo
        /*0018*/ 	.word	0x00000002
        /*0030*/ 	.string	""
        /*0030*/ 	.string	"ptxas"
        /*0030*/ 	.string	"Cuda compilation tools, release 13.0, V13.0.88"
        /*0030*/ 	.string	"Build cuda_13.0.r13.0/compiler.36424714_0"
        /*0030*/ 	.string	"-arch sm_90a -m 64 "



//--------------------- .note.nv.cuinfo           --------------------------
	.section	.note.nv.cuinfo,"",@"SHT_NOTE"
	.sectionflags	@"SHF_NOTE_NV_CUINFO"
        /*0018*/ 	.short	0x0002
        /*001a*/ 	.short	0x005a
        /*001c*/ 	.short	0x0082
	.zero		2


//--------------------- .nv.info                  --------------------------
	.section	.nv.info,"",@"SHT_CUDA_INFO"
	.align	4


	//----- nvinfo : EIATTR_REGCOUNT
	.align		4
        /*0000*/ 	.byte	0x04, 0x2f
        /*0002*/ 	.short	(.L_15 - .L_14)
	.align		4
.L_14:
        /*0004*/ 	.word	index@(_ZN7cutlass13device_kernelINS_4gemm6kernel13GemmUniversalIN4cute5tupleIJiiiiEEENS1_10collective13CollectiveMmaINS1_34MainloopSm90TmaGmmaWarpSpecializedILi8ENS5_IJNS4_1CILi2EEENSA_ILi1EEESC_EEENS1_35KernelTmaWarpSpecializedCooperativeEEENS5_IJNSA_ILi256EEENSA_ILi176EEENSA_ILi64EEEEEEaNS5_IJlSC_lEEEaSK_NS4_8TiledMMAINS4_8MMA_AtomIJNS4_4SM904GMMA26MMA_64x16x32_S32S8S8_SS_TNEEEENS4_6LayoutISD_NS5_IJSC_NSA_ILi0EEESS_EEEEENS5_IJNS4_10UnderscoreESV_SV_EEEEENS4_13SM90_TMA_LOADENS4_14ComposedLayoutINS4_7SwizzleILi2ELi4ELi3EEENS4_18smem_ptr_flag_bitsILi8EEENSR_INS5_IJNSA_ILi8EEESI_EEENS5_IJSI_SC_EEEEEEEvNS4_8identityENS4_23SM90_TMA_LOAD_MULTICASTES18_vS19_EENS_8epilogue10collective6detail29Sm90TmaWarpSpecializedAdapterINS1D_15DefaultEpilogueIaSK_SK_NS1C_6thread17LinearCombinationIaLi1EiiLNS1H_9ScaleType4KindE0ELNS_15FloatRoundStyleE2EaEENS1_15EpilogueDefaultEEEEEvvEEEEvNT_6ParamsE)
        /*0008*/ 	.word	0x000000a8


	//----- nvinfo : EIATTR_FRAME_SIZE
	.align		4
.L_15:
        /*000c*/ 	.byte	0x04, 0x11
        /*000e*/ 	.short	(.L_17 - .L_16)
	.align		4
.L_16:
        /*0010*/ 	.word	index@(_ZN7cutlass13device_kernelINS_4gemm6kernel13GemmUniversalIN4cute5tupleIJiiiiEEENS1_10collective13CollectiveMmaINS1_34MainloopSm90TmaGmmaWarpSpecializedILi8ENS5_IJNS4_1CILi2EEENSA_ILi1EEESC_EEENS1_35KernelTmaWarpSpecializedCooperativeEEENS5_IJNSA_ILi256EEENSA_ILi176EEENSA_ILi64EEEEEEaNS5_IJlSC_lEEEaSK_NS4_8TiledMMAINS4_8MMA_AtomIJNS4_4SM904GMMA26MMA_64x16x32_S32S8S8_SS_TNEEEENS4_6LayoutISD_NS5_IJSC_NSA_ILi0EEESS_EEEEENS5_IJNS4_10UnderscoreESV_SV_EEEEENS4_13SM90_TMA_LOADENS4_14ComposedLayoutINS4_7SwizzleILi2ELi4ELi3EEENS4_18smem_ptr_flag_bitsILi8EEENSR_INS5_IJNSA_ILi8EEESI_EEENS5_IJSI_SC_EEEEEEEvNS4_8identityENS4_23SM90_TMA_LOAD_MULTICASTES18_vS19_EENS_8epilogue10collective6detail29Sm90TmaWarpSpecializedAdapterINS1D_15DefaultEpilogueIaSK_SK_NS1C_6thread17LinearCombinationIaLi1EiiLNS1H_9ScaleType4KindE0ELNS_15FloatRoundStyleE2EaEENS1_15EpilogueDefaultEEEEEvvEEEEvNT_6ParamsE)
        /*0014*/ 	.word	0x00000000


	//----- nvinfo : EIATTR_MIN_STACK_SIZE
	.align		4
.L_17:
        /*0018*/ 	.byte	0x04, 0x12
        /*001a*/ 	.short	(.L_19 - .L_18)
	.align		4
.L_18:
        /*001c*/ 	.word	index@(_ZN7cutlass13device_kernelINS_4gemm6kernel13GemmUniversalIN4cute5tupleIJiiiiEEENS1_10collective13CollectiveMmaINS1_34MainloopSm90TmaGmmaWarpSpecializedILi8ENS5_IJNS4_1CILi2EEENSA_ILi1EEESC_EEENS1_35KernelTmaWarpSpecializedCooperativeEEENS5_IJNSA_ILi256EEENSA_ILi176EEENSA_ILi64EEEEEEaNS5_IJlSC_lEEEaSK_NS4_8TiledMMAINS4_8MMA_AtomIJNS4_4SM904GMMA26MMA_64x16x32_S32S8S8_SS_TNEEEENS4_6LayoutISD_NS5_IJSC_NSA_ILi0EEESS_EEEEENS5_IJNS4_10UnderscoreESV_SV_EEEEENS4_13SM90_TMA_LOADENS4_14ComposedLayoutINS4_7SwizzleILi2ELi4ELi3EEENS4_18smem_ptr_flag_bitsILi8EEENSR_INS5_IJNSA_ILi8EEESI_EEENS5_IJSI_SC_EEEEEEEvNS4_8identityENS4_23SM90_TMA_LOAD_MULTICASTES18_vS19_EENS_8epilogue10collective6detail29Sm90TmaWarpSpecializedAdapterINS1D_15DefaultEpilogueIaSK_SK_NS1C_6thread17LinearCombinationIaLi1EiiLNS1H_9ScaleType4KindE0ELNS_15FloatRoundStyleE2EaEENS1_15EpilogueDefaultEEEEEvvEEEEvNT_6ParamsE)
        /*0020*/ 	.word	0x00000000
.L_19:


//--------------------- .nv.compat                --------------------------
	.section	.nv.compat,"",@"SHT_CUDA_COMPAT_INFO"
	.align	4
        /*0000*/ 	.byte	0x02, 0x09, 0x01, 0x00, 0x02, 0x02, 0x04, 0x00, 0x02, 0x05, 0x05, 0x00, 0x03, 0x07, 0x01, 0x01
        /*0010*/ 	.byte	0x02, 0x03, 0x01, 0x00, 0x02, 0x06, 0x01, 0x00, 0x04, 0x0b, 0x08, 0x00, 0x00, 0x00, 0x00, 0x00
        /*0020*/ 	.byte	0x00, 0x00, 0x00, 0x00


//--------------------- .nv.info._ZN7cutlass13device_kernelINS_4gemm6kernel13GemmUniversalIN4cute5tupleIJiiiiEEENS1_10collective13CollectiveMmaINS1_34MainloopSm90TmaGmmaWarpSpecializedILi8ENS5_IJNS4_1CILi2EEENSA_ILi1EEESC_EEENS1_35KernelTmaWarpSpecializedCooperativeEEENS5_IJNSA_ILi256EEENSA_ILi176EEENSA_ILi64EEEEEEaNS5_IJlSC_lEEEaSK_NS4_8TiledMMAINS4_8MMA_AtomIJNS4_4SM904GMMA26MMA_64x16x32_S32S8S8_SS_TNEEEENS4_6LayoutISD_NS5_IJSC_NSA_ILi0EEESS_EEEEENS5_IJNS4_10UnderscoreESV_SV_EEEEENS4_13SM90_TMA_LOADENS4_14ComposedLayoutINS4_7SwizzleILi2ELi4ELi3EEENS4_18smem_ptr_flag_bitsILi8EEENSR_INS5_IJNSA_ILi8EEESI_EEENS5_IJSI_SC_EEEEEEEvNS4_8identityENS4_23SM90_TMA_LOAD_MULTICASTES18_vS19_EENS_8epilogue10collective6detail29Sm90TmaWarpSpecializedAdapterINS1D_15DefaultEpilogueIaSK_SK_NS1C_6thread17LinearCombinationIaLi1EiiLNS1H_9ScaleType4KindE0ELNS_15FloatRoundStyleE2EaEENS1_15EpilogueDefaultEEEEEvvEEEEvNT_6ParamsE --------------------------
	.section	.nv.info._ZN7cutlass13device_kernelINS_4gemm6kernel13GemmUniversalIN4cute5tupleIJiiiiEEENS1_10collective13CollectiveMmaINS1_34MainloopSm90TmaGmmaWarpSpecializedILi8ENS5_IJNS4_1CILi2EEENSA_ILi1EEESC_EEENS1_35KernelTmaWarpSpecializedCooperativeEEENS5_IJNSA_ILi256EEENSA_ILi176EEENSA_ILi64EEEEEEaNS5_IJlSC_lEEEaSK_NS4_8TiledMMAINS4_8MMA_AtomIJNS4_4SM904GMMA26MMA_64x16x32_S32S8S8_SS_TNEEEENS4_6LayoutISD_NS5_IJSC_NSA_ILi0EEESS_EEEEENS5_IJNS4_10UnderscoreESV_SV_EEEEENS4_13SM90_TMA_LOADENS4_14ComposedLayoutINS4_7SwizzleILi2ELi4ELi3EEENS4_18smem_ptr_flag_bitsILi8EEENSR_INS5_IJNSA_ILi8EEESI_EEENS5_IJSI_SC_EEEEEEEvNS4_8identityENS4_23SM90_TMA_LOAD_MULTICASTES18_vS19_EENS_8epilogue10collective6detail29Sm90TmaWarpSpecializedAdapterINS1D_15DefaultEpilogueIaSK_SK_NS1C_6thread17LinearCombinationIaLi1EiiLNS1H_9ScaleType4KindE0ELNS_15FloatRoundStyleE2EaEENS1_15EpilogueDefaultEEEEEvvEEEEvNT_6ParamsE,"",@"SHT_CUDA_INFO"
	.sectionflags	@""
	.align	4


	//----- nvinfo : EIATTR_CUDA_API_VERSION
	.align		4
        /*0000*/ 	.byte	0x04, 0x37
        /*0002*/ 	.short	(.L_21 - .L_20)
.L_20:
        /*0004*/ 	.word	0x00000082


	//----- nvinfo : EIATTR_KPARAM_INFO
	.align		4
.L_21:
        /*0008*/ 	.byte	0x04, 0x17
        /*000a*/ 	.short	(.L_23 - .L_22)
.L_22:
        /*000c*/ 	.word	0x00000000
        /*0010*/ 	.short	0x0000
        /*0012*/ 	.short	0x0070
        /*0014*/ 	.byte	0x00, 0xf0, 0x01, 0x10


	//----- nvinfo : EIATTR_SPARSE_MMA_MASK
	.align		4
.L_23:
        /*0018*/ 	.byte	0x03, 0x50
        /*001a*/ 	.short	0x0000


	//----- nvinfo : EIATTR_MAXREG_COUNT
	.align		4
        /*001c*/ 	.byte	0x03, 0x1b
        /*001e*/ 	.short	0x00a8


	//----- nvinfo : EIATTR_NUM_BARRIERS
	.align		4
        /*0020*/ 	.byte	0x02, 0x4c
        /*0022*/ 	.byte	0x01
	.zero		1


	//----- nvinfo : EIATTR_EXTERNS
	.align		4
        /*0024*/ 	.byte	0x04, 0x0f
        /*0026*/ 	.short	(.L_25 - .L_24)


	//   ....[0]....
	.align		4
.L_24:
        /*0028*/ 	.word	index@(__assertfail)


	//----- nvinfo : EIATTR_MERCURY_ISA_VERSION
	.align		4
.L_25:
        /*002c*/ 	.byte	0x03, 0x5f
        /*002e*/ 	.short	0x0101


	//----- nvinfo : EIATTR_INT_WARP_WIDE_INSTR_OFFSETS
	.align		4
        /*0030*/ 	.byte	0x04, 0x31
        /*0032*/ 	.short	(.L_27 - .L_26)


	//   ....[0]....
.L_26:
        /*0034*/ 	.word	0x00000600


	//   ....[1]....
        /*0038*/ 	.word	0x00000620


	//   ....[2]....
        /*003c*/ 	.word	0x000007b0


	//   ....[3]....
        /*0040*/ 	.word	0x00003d80


	//----- nvinfo : EIATTR_COOP_GROUP_MASK_REGIDS
	.align		4
.L_27:
        /*0044*/ 	.byte	0x04, 0x29
        /*0046*/ 	.short	(.L_29 - .L_28)


	//   ....[0]....
.L_28:
        /*0048*/ 	.word	0xffffffff


	//   ....[1]....
        /*004c*/ 	.word	0xffffffff


	//   ....[2]....
        /*0050*/ 	.word	0xffffffff


	//   ....[3]....
        /*0054*/ 	.word	0xffffffff


	//   ....[4]....
        /*0058*/ 	.word	0xffffffff


	//   ....[5]....
        /*005c*/ 	.word	0xffffffff


	//----- nvinfo : EIATTR_COOP_GROUP_INSTR_OFFSETS
	.align		4
.L_29:
        /*0060*/ 	.byte	0x04, 0x28
        /*0062*/ 	.short	(.L_31 - .L_30)


	//   ....[0]....
.L_30:
        /*0064*/ 	.word	0x00000060


	//   ....[1]....
        /*0068*/ 	.word	0x00000070


	//   ....[2]....
        /*006c*/ 	.word	0x00000190


	//   ....[3]....
        /*0070*/ 	.word	0x00000470


	//   ....[4]....
        /*0074*/ 	.word	0x000008e0


	//   ....[5]....
        /*0078*/ 	.word	0x000014a0


	//----- nvinfo : EIATTR_REG_RECONFIG
	.align		4
.L_31:
        /*007c*/ 	.byte	0x01, 0x54
	.zero		2


	//----- nvinfo : EIATTR_SYSCALL_OFFSETS
	.align		4
        /*0080*/ 	.byte	0x04, 0x46
        /*0082*/ 	.short	(.L_33 - .L_32)


	//   ....[0]....
.L_32:
        /*0084*/ 	.word	0x00001670


	//----- nvinfo : EIATTR_MBARRIER_INSTR_OFFSETS
	.align		4
.L_33:
        /*0088*/ 	.byte	0x04, 0x39
        /*008a*/ 	.short	(.L_35 - .L_34)


	//   ....[0]....
.L_34:
        /*008c*/ 	.word	0x00000330
        /*0090*/ 	.word	0x000000ff
        /*0094*/ 	.word	0x00000000
        /*0098*/ 	.short	0x0100
        /*009a*/ 	.byte	0x08
	.zero		1


	//   ....[1]....
        /*009c*/ 	.word	0x00000340
        /*00a0*/ 	.word	0x000000ff
        /*00a4*/ 	.word	0x00000040
        /*00a8*/ 	.short	0x0100
        /*00aa*/ 	.byte	0x08
	.zero		1


	//   ....[2]....
        /*00ac*/ 	.word	0x00000350
        /*00b0*/ 	.word	0x000000ff
        /*00b4*/ 	.word	0x00000008
        /*00b8*/ 	.short	0x0100
        /*00ba*/ 	.byte	0x08
	.zero		1


	//   ....[3]....
        /*00bc*/ 	.word	0x00000360
        /*00c0*/ 	.word	0x000000ff
        /*00c4*/ 	.word	0x00000048
        /*00c8*/ 	.short	0x0100
        /*00ca*/ 	.byte	0x08
	.zero		1


	//   ....[4]....
        /*00cc*/ 	.word	0x00000370
        /*00d0*/ 	.word	0x000000ff
        /*00d4*/ 	.word	0x00000010
        /*00d8*/ 	.short	0x0100
        /*00da*/ 	.byte	0x08
	.zero		1


	//   ....[5]....
        /*00dc*/ 	.word	0x00000380
        /*00e0*/ 	.word	0x000000ff
        /*00e4*/ 	.word	0x00000050
        /*00e8*/ 	.short	0x0100
        /*00ea*/ 	.byte	0x08
	.zero		1


	//   ....[6]....
        /*00ec*/ 	.word	0x00000390
        /*00f0*/ 	.word	0x000000ff
        /*00f4*/ 	.word	0x00000018
        /*00f8*/ 	.short	0x0100
        /*00fa*/ 	.byte	0x08
	.zero		1


	//   ....[7]....
        /*00fc*/ 	.word	0x000003a0
        /*0100*/ 	.word	0x000000ff
        /*0104*/ 	.word	0x00000058
        /*0108*/ 	.short	0x0100
        /*010a*/ 	.byte	0x08
	.zero		1


	//   ....[8]....
        /*010c*/ 	.word	0x000003b0
        /*0110*/ 	.word	0x000000ff
        /*0114*/ 	.word	0x00000020
        /*0118*/ 	.short	0x0100
        /*011a*/ 	.byte	0x08
	.zero		1


	//   ....[9]....
        /*011c*/ 	.word	0x000003c0
        /*0120*/ 	.word	0x000000ff
        /*0124*/ 	.word	0x00000060
        /*0128*/ 	.short	0x0100
        /*012a*/ 	.byte	0x08
	.zero		1


	//   ....[10]....
        /*012c*/ 	.word	0x000003d0
        /*0130*/ 	.word	0x000000ff
        /*0134*/ 	.word	0x00000028
        /*0138*/ 	.short	0x0100
        /*013a*/ 	.byte	0x08
	.zero		1


	//   ....[11]....
        /*013c*/ 	.word	0x000003e0
        /*0140*/ 	.word	0x000000ff
        /*0144*/ 	.word	0x00000068
        /*0148*/ 	.short	0x0100
        /*014a*/ 	.byte	0x08
	.zero		1


	//   ....[12]....
        /*014c*/ 	.word	0x000003f0
        /*0150*/ 	.word	0x000000ff
        /*0154*/ 	.word	0x00000030
        /*0158*/ 	.short	0x0100
        /*015a*/ 	.byte	0x08
	.zero		1


	//   ....[13]....
        /*015c*/ 	.word	0x00000400
        /*0160*/ 	.word	0x000000ff
        /*0164*/ 	.word	0x00000070
        /*0168*/ 	.short	0x0100
        /*016a*/ 	.byte	0x08
	.zero		1


	//   ....[14]....
        /*016c*/ 	.word	0x00000410
        /*0170*/ 	.word	0x000000ff
        /*0174*/ 	.word	0x00000038
        /*0178*/ 	.short	0x0100
        /*017a*/ 	.byte	0x08
	.zero		1


	//   ....[15]....
        /*017c*/ 	.word	0x00000420
        /*0180*/ 	.word	0x000000ff
        /*0184*/ 	.word	0x00000078
        /*0188*/ 	.short	0x0100
        /*018a*/ 	.byte	0x08
	.zero		1


	//   ....[16]....
        /*018c*/ 	.word	0x000007f0
        /*0190*/ 	.word	0x000000ff
        /*0194*/ 	.word	0x00000090
        /*0198*/ 	.short	0x0100
        /*019a*/ 	.byte	0x06
	.zero		1


	//   ....[17]....
        /*019c*/ 	.word	0x00000850
        /*01a0*/ 	.word	0x000000ff
        /*01a4*/ 	.word	0x00000098
        /*01a8*/ 	.short	0x0100
        /*01aa*/ 	.byte	0x06
	.zero		1


	//   ....[18]....
        /*01ac*/ 	.word	0x00001750
        /*01b0*/ 	.word	0x00000003
        /*01b4*/ 	.word	0x00000000
        /*01b8*/ 	.short	0x010a
        /*01ba*/ 	.byte	0x3f
	.zero		1


	//   ....[19]....
        /*01bc*/ 	.word	0x00001790
        /*01c0*/ 	.word	0x00000003
        /*01c4*/ 	.word	0x00000000
        /*01c8*/ 	.short	0x010a
        /*01ca*/ 	.byte	0x3f
	.zero		1


	//   ....[20]....
        /*01cc*/ 	.word	0x00002a70
        /*01d0*/ 	.word	0x00000004
        /*01d4*/ 	.word	0x00000000
        /*01d8*/ 	.short	0x010a
        /*01da*/ 	.byte	0x3f
	.zero		1


	//   ....[21]....
        /*01dc*/ 	.word	0x00002ab0
        /*01e0*/ 	.word	0x00000004
        /*01e4*/ 	.word	0x00000000
        /*01e8*/ 	.short	0x010a
        /*01ea*/ 	.byte	0x3f
	.zero		1


	//   ....[22]....
        /*01ec*/ 	.word	0x00003c20
        /*01f0*/ 	.word	0x00000004
        /*01f4*/ 	.word	0x00000000
        /*01f8*/ 	.short	0x0101
        /*01fa*/ 	.byte	0x3f
	.zero		1


	//   ....[23]....
        /*01fc*/ 	.word	0x00003e10
        /*0200*/ 	.word	0x00000000
        /*0204*/ 	.word	0x00000000
        /*0208*/ 	.short	0x0101
        /*020a*/ 	.byte	0x3f
	.zero		1


	//   ....[24]....
        /*020c*/ 	.word	0x0000da50
        /*0210*/ 	.word	0x0000000f
        /*0214*/ 	.word	0x00000040
        /*0218*/ 	.short	0x010a
        /*021a*/ 	.byte	0x3f
	.zero		1


	//   ....[25]....
        /*021c*/ 	.word	0x0000de30
        /*0220*/ 	.word	0x00000004
        /*0224*/ 	.word	0x00000098
        /*0228*/ 	.short	0x0101
        /*022a*/ 	.byte	0x3f
	.zero		1


	//   ....[26]....
        /*022c*/ 	.word	0x0000e590
        /*0230*/ 	.word	0x00000005
        /*0234*/ 	.word	0x00000000
        /*0238*/ 	.short	0x010a
        /*023a*/ 	.byte	0x3f
	.zero		1


	//   ....[27]....
        /*023c*/ 	.word	0x0000e610
        /*0240*/ 	.word	0x00000007
        /*0244*/ 	.word	0x00000000
        /*0248*/ 	.short	0x010a
        /*024a*/ 	.byte	0x3f
	.zero		1


	//   ....[28]....
        /*024c*/ 	.word	0x0000e6a0
        /*0250*/ 	.word	0x00000006
        /*0254*/ 	.word	0x00000000
        /*0258*/ 	.short	0x010a
        /*025a*/ 	.byte	0x3f
	.zero		1


	//   ....[29]....
        /*025c*/ 	.word	0x0000e730
        /*0260*/ 	.word	0x00000009
        /*0264*/ 	.word	0x00000000
        /*0268*/ 	.short	0x010a
        /*026a*/ 	.byte	0x3f
	.zero		1


	//   ....[30]....
        /*026c*/ 	.word	0x0000e7c0
        /*0270*/ 	.word	0x00000006
        /*0274*/ 	.word	0x00000000
        /*0278*/ 	.short	0x010a
        /*027a*/ 	.byte	0x3f
	.zero		1


	//   ....[31]....
        /*027c*/ 	.word	0x0000e850
        /*0280*/ 	.word	0x00000009
        /*0284*/ 	.word	0x00000000
        /*0288*/ 	.short	0x010a
        /*028a*/ 	.byte	0x3f
	.zero		1


	//   ....[32]....
        /*028c*/ 	.word	0x0000e8e0
        /*0290*/ 	.word	0x00000006
        /*0294*/ 	.word	0x00000000
        /*0298*/ 	.short	0x010a
        /*029a*/ 	.byte	0x3f
	.zero		1


	//   ....[33]....
        /*029c*/ 	.word	0x0000e970
        /*02a0*/ 	.word	0x00000003
        /*02a4*/ 	.word	0x00000000
        /*02a8*/ 	.short	0x010a
        /*02aa*/ 	.byte	0x3f
	.zero		1


	//   ....[34]....
        /*02ac*/ 	.word	0x0000e9d0
        /*02b0*/ 	.word	0x00000003
        /*02b4*/ 	.word	0x00000000
        /*02b8*/ 	.short	0x010a
        /*02ba*/ 	.byte	0x3f
	.zero		1


	//   ....[35]....
        /*02bc*/ 	.word	0x0000ea20
        /*02c0*/ 	.word	0x00000004
        /*02c4*/ 	.word	0x00000000
        /*02c8*/ 	.short	0x010a
        /*02ca*/ 	.byte	0x3f
	.zero		1


	//   ....[36]....
        /*02cc*/ 	.word	0x0000eaf0
        /*02d0*/ 	.word	0x0000000f
        /*02d4*/ 	.word	0x00000040
        /*02d8*/ 	.short	0x010a
        /*02da*/ 	.byte	0x3f
	.zero		1


	//   ....[37]....
        /*02dc*/ 	.word	0x0000ebc0
        /*02e0*/ 	.word	0x00000005
        /*02e4*/ 	.word	0x00000000
        /*02e8*/ 	.short	0x010a
        /*02ea*/ 	.byte	0x3f
	.zero		1


	//   ....[38]....
        /*02ec*/ 	.word	0x0000ec10
        /*02f0*/ 	.word	0x00000007
        /*02f4*/ 	.word	0x00000000
        /*02f8*/ 	.short	0x010a
        /*02fa*/ 	.byte	0x3f
	.zero		1


	//   ....[39]....
        /*02fc*/ 	.word	0x0000ec60
        /*0300*/ 	.word	0x00000006
        /*0304*/ 	.word	0x00000000
        /*0308*/ 	.short	0x010a
        /*030a*/ 	.byte	0x3f
	.zero		1


	//   ....[40]....
        /*030c*/ 	.word	0x0000ecb0
        /*0310*/ 	.word	0x00000009
        /*0314*/ 	.word	0x00000000
        /*0318*/ 	.short	0x010a
        /*031a*/ 	.byte	0x3f
	.zero		1


	//   ....[41]....
        /*031c*/ 	.word	0x0000ed00
        /*0320*/ 	.word	0x00000006
        /*0324*/ 	.word	0x00000000
        /*0328*/ 	.short	0x010a
        /*032a*/ 	.byte	0x3f
	.zero		1


	//   ....[42]....
        /*032c*/ 	.word	0x0000ed50
        /*0330*/ 	.word	0x00000009
        /*0334*/ 	.word	0x00000000
        /*0338*/ 	.short	0x010a
        /*033a*/ 	.byte	0x3f
	.zero		1


	//   ....[43]....
        /*033c*/ 	.word	0x0000eda0
        /*0340*/ 	.word	0x00000006
        /*0344*/ 	.word	0x00000000
        /*0348*/ 	.short	0x010a
        /*034a*/ 	.byte	0x3f
	.zero		1


	//----- nvinfo : EIATTR_NUM_MBARRIERS
	.align		4
.L_35:
        /*034c*/ 	.byte	0x03, 0x38
        /*034e*/ 	.short	0x0012


	//----- nvinfo : EIATTR_EXIT_INSTR_OFFSETS
	.align		4
        /*0350*/ 	.byte	0x04, 0x1c
        /*0352*/ 	.short	(.L_37 - .L_36)


	//   ....[0]....
.L_36:
        /*0354*/ 	.word	0x00000b10


	//   ....[1]....
        /*0358*/ 	.word	0x000013e0


	//   ....[2]....
        /*035c*/ 	.word	0x0000d0c0


	//   ....[3]....
        /*0360*/ 	.word	0x0000d6c0


	//   ....[4]....
        /*0364*/ 	.word	0x0000e9c0


	//----- nvinfo : EIATTR_MAX_THREADS
	.align		4
.L_37:
        /*0368*/ 	.byte	0x04, 0x05
        /*036a*/ 	.short	(.L_39 - .L_38)
.L_38:
        /*036c*/ 	.word	0x00000180
        /*0370*/ 	.word	0x00000001
        /*0374*/ 	.word	0x00000001


	//----- nvinfo : EIATTR_CRS_STACK_SIZE
	.align		4
.L_39:
        /*0378*/ 	.byte	0x04, 0x1e
        /*037a*/ 	.short	(.L_41 - .L_40)
.L_40:
        /*037c*/ 	.word	0x00000000


	//----- nvinfo : EIATTR_CBANK_PARAM_SIZE
	.align		4
.L_41:
        /*0380*/ 	.byte	0x03, 0x19
        /*0382*/ 	.short	0x0470


	//----- nvinfo : EIATTR_PARAM_CBANK
	.align		4
        /*0384*/ 	.byte	0x04, 0x0a
        /*0386*/ 	.short	(.L_43 - .L_42)
	.align		4
.L_42:
        /*0388*/ 	.word	index@(.nv.constant0._ZN7cutlass13device_kernelINS_4gemm6kernel13GemmUniversalIN4cute5tupleIJiiiiEEENS1_10collective13CollectiveMmaINS1_34MainloopSm90TmaGmmaWarpSpecializedILi8ENS5_IJNS4_1CILi2EEENSA_ILi1EEESC_EEENS1_35KernelTmaWarpSpecializedCooperativeEEENS5_IJNSA_ILi256EEENSA_ILi176EEENSA_ILi64EEEEEEaNS5_IJlSC_lEEEaSK_NS4_8TiledMMAINS4_8MMA_AtomIJNS4_4SM904GMMA26MMA_64x16x32_S32S8S8_SS_TNEEEENS4_6LayoutISD_NS5_IJSC_NSA_ILi0EEESS_EEEEENS5_IJNS4_10UnderscoreESV_SV_EEEEENS4_13SM90_TMA_LOADENS4_14ComposedLayoutINS4_7SwizzleILi2ELi4ELi3EEENS4_18smem_ptr_flag_bitsILi8EEENSR_INS5_IJNSA_ILi8EEESI_EEENS5_IJSI_SC_EEEEEEEvNS4_8identityENS4_23SM90_TMA_LOAD_MULTICASTES18_vS19_EENS_8epilogue10collective6detail29Sm90TmaWarpSpecializedAdapterINS1D_15DefaultEpilogueIaSK_SK_NS1C_6thread17LinearCombinationIaLi1EiiLNS1H_9ScaleType4KindE0ELNS_15FloatRoundStyleE2EaEENS1_15EpilogueDefaultEEEEEvvEEEEvNT_6ParamsE)
        /*038c*/ 	.short	0x0210
        /*038e*/ 	.short	0x0470


	//----- nvinfo : EIATTR_SW_WAR
	.align		4
.L_43:
        /*0390*/ 	.byte	0x04, 0x36
        /*0392*/ 	.short	(.L_45 - .L_44)
.L_44:
        /*0394*/ 	.word	0x00000008
.L_45:


//--------------------- .nv.callgraph             --------------------------
	.section	.nv.callgraph,"",@"SHT_CUDA_CALLGRAPH"
	.align	4
	.sectionentsize	8
	.align		4
        /*0000*/ 	.word	0x00000000
	.align		4
        /*0004*/ 	.word	0xffffffff
	.align		4
        /*0008*/ 	.word	index@(_ZN7cutlass13device_kernelINS_4gemm6kernel13GemmUniversalIN4cute5tupleIJiiiiEEENS1_10collective13CollectiveMmaINS1_34MainloopSm90TmaGmmaWarpSpecializedILi8ENS5_IJNS4_1CILi2EEENSA_ILi1EEESC_EEENS1_35KernelTmaWarpSpecializedCooperativeEEENS5_IJNSA_ILi256EEENSA_ILi176EEENSA_ILi64EEEEEEaNS5_IJlSC_lEEEaSK_NS4_8TiledMMAINS4_8MMA_AtomIJNS4_4SM904GMMA26MMA_64x16x32_S32S8S8_SS_TNEEEENS4_6LayoutISD_NS5_IJSC_NSA_ILi0EEESS_EEEEENS5_IJNS4_10UnderscoreESV_SV_EEEEENS4_13SM90_TMA_LOADENS4_14ComposedLayoutINS4_7SwizzleILi2ELi4ELi3EEENS4_18smem_ptr_flag_bitsILi8EEENSR_INS5_IJNSA_ILi8EEESI_EEENS5_IJSI_SC_EEEEEEEvNS4_8identityENS4_23SM90_TMA_LOAD_MULTICASTES18_vS19_EENS_8epilogue10collective6detail29Sm90TmaWarpSpecializedAdapterINS1D_15DefaultEpilogueIaSK_SK_NS1C_6thread17LinearCombinationIaLi1EiiLNS1H_9ScaleType4KindE0ELNS_15FloatRoundStyleE2EaEENS1_15EpilogueDefaultEEEEEvvEEEEvNT_6ParamsE)
	.align		4
        /*000c*/ 	.word	index@(__assertfail)
	.align		4
        /*0010*/ 	.word	0x00000000
	.align		4
        /*0014*/ 	.word	0xfffffffe
	.align		4
        /*0018*/ 	.word	0x00000000
	.align		4
        /*001c*/ 	.word	0xfffffffd
	.align		4
        /*0020*/ 	.word	0x00000000
	.align		4
        /*0024*/ 	.word	0xfffffffc


//--------------------- .nv.constant4             --------------------------
	.section	.nv.constant4,"a",@progbits
	.align	8
	.align		8
.nv.constant4:
        /*0000*/ 	.dword	__assertfail
	.align		8
        /*0008*/ 	.dword	__unnamed_1
	.align		8
        /*0010*/ 	.dword	_ZN39_INTERNAL_042f926b_4_k_cu_2e82cad4_90224cuda3std3__45__cpo5beginE
	.align		8
        /*0018*/ 	.dword	_ZN39_INTERNAL_042f926b_4_k_cu_2e82cad4_90224cuda3std3__45__cpo3endE
	.align		8
        /*0020*/ 	.dword	_ZN39_INTERNAL_042f926b_4_k_cu_2e82cad4_90224cuda3std3__45__cpo6cbeginE
	.align		8
        /*0028*/ 	.dword	_ZN39_INTERNAL_042f926b_4_k_cu_2e82cad4_90224cuda3std3__45__cpo4cendE
	.align		8
        /*0030*/ 	.dword	_ZN39_INTERNAL_042f926b_4_k_cu_2e82cad4_90224cuda3std3__441_GLOBAL__N__042f926b_4_k_cu_2e82cad4_90226ignoreE
	.align		8
        /*0038*/ 	.dword	_ZN39_INTERNAL_042f926b_4_k_cu_2e82cad4_90224cuda3std3__419piecewise_constructE
	.align		8
        /*0040*/ 	.dword	_ZN39_INTERNAL_042f926b_4_k_cu_2e82cad4_90224cuda3std3__48in_placeE
	.align		8
        /*0048*/ 	.dword	_ZN39_INTERNAL_042f926b_4_k_cu_2e82cad4_90224cuda3std6ranges3__45__cpo4swapE
	.align		8
        /*0050*/ 	.dword	_ZN39_INTERNAL_042f926b_4_k_cu_2e82cad4_90224cuda3std6ranges3__45__cpo9iter_moveE
	.align		8
        /*0058*/ 	.dword	_ZN39_INTERNAL_042f926b_4_k_cu_2e82cad4_90224cute7productE
	.align		8
        /*0060*/ 	.dword	_ZN39_INTERNAL_042f926b_4_k_cu_2e82cad4_90224cute1_E
	.align		8
        /*0068*/ 	.dword	$str$22
	.align		8
        /*0070*/ 	.dword	$str$23


//--------------------- .text._ZN7cutlass13device_kernelINS_4gemm6kernel13GemmUniversalIN4cute5tupleIJiiiiEEENS1_10collective13CollectiveMmaINS1_34MainloopSm90TmaGmmaWarpSpecializedILi8ENS5_IJNS4_1CILi2EEENSA_ILi1EEESC_EEENS1_35KernelTmaWarpSpecializedCooperativeEEENS5_IJNSA_ILi256EEENSA_ILi176EEENSA_ILi64EEEEEEaNS5_IJlSC_lEEEaSK_NS4_8TiledMMAINS4_8MMA_AtomIJNS4_4SM904GMMA26MMA_64x16x32_S32S8S8_SS_TNEEEENS4_6LayoutISD_NS5_IJSC_NSA_ILi0EEESS_EEEEENS5_IJNS4_10UnderscoreESV_SV_EEEEENS4_13SM90_TMA_LOADENS4_14ComposedLayoutINS4_7SwizzleILi2ELi4ELi3EEENS4_18smem_ptr_flag_bitsILi8EEENSR_INS5_IJNSA_ILi8EEESI_EEENS5_IJSI_SC_EEEEEEEvNS4_8identityENS4_23SM90_TMA_LOAD_MULTICASTES18_vS19_EENS_8epilogue10collective6detail29Sm90TmaWarpSpecializedAdapterINS1D_15DefaultEpilogueIaSK_SK_NS1C_6thread17LinearCombinationIaLi1EiiLNS1H_9ScaleType4KindE0ELNS_15FloatRoundStyleE2EaEENS1_15EpilogueDefaultEEEEEvvEEEEvNT_6ParamsE --------------------------
	.section	.text._ZN7cutlass13device_kernelINS_4gemm6kernel13GemmUniversalIN4cute5tupleIJiiiiEEENS1_10collective13CollectiveMmaINS1_34MainloopSm90TmaGmmaWarpSpecializedILi8ENS5_IJNS4_1CILi2EEENSA_ILi1EEESC_EEENS1_35KernelTmaWarpSpecializedCooperativeEEENS5_IJNSA_ILi256EEENSA_ILi176EEENSA_ILi64EEEEEEaNS5_IJlSC_lEEEaSK_NS4_8TiledMMAINS4_8MMA_AtomIJNS4_4SM904GMMA26MMA_64x16x32_S32S8S8_SS_TNEEEENS4_6LayoutISD_NS5_IJSC_NSA_ILi0EEESS_EEEEENS5_IJNS4_10UnderscoreESV_SV_EEEEENS4_13SM90_TMA_LOADENS4_14ComposedLayoutINS4_7SwizzleILi2ELi4ELi3EEENS4_18smem_ptr_flag_bitsILi8EEENSR_INS5_IJNSA_ILi8EEESI_EEENS5_IJSI_SC_EEEEEEEvNS4_8identityENS4_23SM90_TMA_LOAD_MULTICASTES18_vS19_EENS_8epilogue10collective6detail29Sm90TmaWarpSpecializedAdapterINS1D_15DefaultEpilogueIaSK_SK_NS1C_6thread17LinearCombinationIaLi1EiiLNS1H_9ScaleType4KindE0ELNS_15FloatRoundStyleE2EaEENS1_15EpilogueDefaultEEEEEvvEEEEvNT_6ParamsE,"ax",@progbits
	.align	128
.text._ZN7cutlass13device_kernelINS_4gemm6kernel13GemmUniversalIN4cute5tupleIJiiiiEEENS1_10collective13CollectiveMmaINS1_34MainloopSm90TmaGmmaWarpSpecializedILi8ENS5_IJNS4_1CILi2EEENSA_ILi1EEESC_EEENS1_35KernelTmaWarpSpecializedCooperativeEEENS5_IJNSA_ILi256EEENSA_ILi176EEENSA_ILi64EEEEEEaNS5_IJlSC_lEEEaSK_NS4_8TiledMMAINS4_8MMA_AtomIJNS4_4SM904GMMA26MMA_64x16x32_S32S8S8_SS_TNEEEENS4_6LayoutISD_NS5_IJSC_NSA_ILi0EEESS_EEEEENS5_IJNS4_10UnderscoreESV_SV_EEEEENS4_13SM90_TMA_LOADENS4_14ComposedLayoutINS4_7SwizzleILi2ELi4ELi3EEENS4_18smem_ptr_flag_bitsILi8EEENSR_INS5_IJNSA_ILi8EEESI_EEENS5_IJSI_SC_EEEEEEEvNS4_8identityENS4_23SM90_TMA_LOAD_MULTICASTES18_vS19_EENS_8epilogue10collective6detail29Sm90TmaWarpSpecializedAdapterINS1D_15DefaultEpilogueIaSK_SK_NS1C_6thread17LinearCombinationIaLi1EiiLNS1H_9ScaleType4KindE0ELNS_15FloatRoundStyleE2EaEENS1_15EpilogueDefaultEEEEEvvEEEEvNT_6ParamsE:
        .type           _ZN7cutlass13device_kernelINS_4gemm6kernel13GemmUniversalIN4cute5tupleIJiiiiEEENS1_10collective13CollectiveMmaINS1_34MainloopSm90TmaGmmaWarpSpecializedILi8ENS5_IJNS4_1CILi2EEENSA_ILi1EEESC_EEENS1_35KernelTmaWarpSpecializedCooperativeEEENS5_IJNSA_ILi256EEENSA_ILi176EEENSA_ILi64EEEEEEaNS5_IJlSC_lEEEaSK_NS4_8TiledMMAINS4_8MMA_AtomIJNS4_4SM904GMMA26MMA_64x16x32_S32S8S8_SS_TNEEEENS4_6LayoutISD_NS5_IJSC_NSA_ILi0EEESS_EEEEENS5_IJNS4_10UnderscoreESV_SV_EEEEENS4_13SM90_TMA_LOADENS4_14ComposedLayoutINS4_7SwizzleILi2ELi4ELi3EEENS4_18smem_ptr_flag_bitsILi8EEENSR_INS5_IJNSA_ILi8EEESI_EEENS5_IJSI_SC_EEEEEEEvNS4_8identityENS4_23SM90_TMA_LOAD_MULTICASTES18_vS19_EENS_8epilogue10collective6detail29Sm90TmaWarpSpecializedAdapterINS1D_15DefaultEpilogueIaSK_SK_NS1C_6thread17LinearCombinationIaLi1EiiLNS1H_9ScaleType4KindE0ELNS_15FloatRoundStyleE2EaEENS1_15EpilogueDefaultEEEEEvvEEEEvNT_6ParamsE,@function
        .size           _ZN7cutlass13device_kernelINS_4gemm6kernel13GemmUniversalIN4cute5tupleIJiiiiEEENS1_10collective13CollectiveMmaINS1_34MainloopSm90TmaGmmaWarpSpecializedILi8ENS5_IJNS4_1CILi2EEENSA_ILi1EEESC_EEENS1_35KernelTmaWarpSpecializedCooperativeEEENS5_IJNSA_ILi256EEENSA_ILi176EEENSA_ILi64EEEEEEaNS5_IJlSC_lEEEaSK_NS4_8TiledMMAINS4_8MMA_AtomIJNS4_4SM904GMMA26MMA_64x16x32_S32S8S8_SS_TNEEEENS4_6LayoutISD_NS5_IJSC_NSA_ILi0EEESS_EEEEENS5_IJNS4_10UnderscoreESV_SV_EEEEENS4_13SM90_TMA_LOADENS4_14ComposedLayoutINS4_7SwizzleILi2ELi4ELi3EEENS4_18smem_ptr_flag_bitsILi8EEENSR_INS5_IJNSA_ILi8EEESI_EEENS5_IJSI_SC_EEEEEEEvNS4_8identityENS4_23SM90_TMA_LOAD_MULTICASTES18_vS19_EENS_8epilogue10collective6detail29Sm90TmaWarpSpecializedAdapterINS1D_15DefaultEpilogueIaSK_SK_NS1C_6thread17LinearCombinationIaLi1EiiLNS1H_9ScaleType4KindE0ELNS_15FloatRoundStyleE2EaEENS1_15EpilogueDefaultEEEEEvvEEEEvNT_6ParamsE,(.L_x_434 - _ZN7cutlass13device_kernelINS_4gemm6kernel13GemmUniversalIN4cute5tupleIJiiiiEEENS1_10collective13CollectiveMmaINS1_34MainloopSm90TmaGmmaWarpSpecializedILi8ENS5_IJNS4_1CILi2EEENSA_ILi1EEESC_EEENS1_35KernelTmaWarpSpecializedCooperativeEEENS5_IJNSA_ILi256EEENSA_ILi176EEENSA_ILi64EEEEEEaNS5_IJlSC_lEEEaSK_NS4_8TiledMMAINS4_8MMA_AtomIJNS4_4SM904GMMA26MMA_64x16x32_S32S8S8_SS_TNEEEENS4_6LayoutISD_NS5_IJSC_NSA_ILi0EEESS_EEEEENS5_IJNS4_10UnderscoreESV_SV_EEEEENS4_13SM90_TMA_LOADENS4_14ComposedLayoutINS4_7SwizzleILi2ELi4ELi3EEENS4_18smem_ptr_flag_bitsILi8EEENSR_INS5_IJNSA_ILi8EEESI_EEENS5_IJSI_SC_EEEEEEEvNS4_8identityENS4_23SM90_TMA_LOAD_MULTICASTES18_vS19_EENS_8epilogue10collective6detail29Sm90TmaWarpSpecializedAdapterINS1D_15DefaultEpilogueIaSK_SK_NS1C_6thread17LinearCombinationIaLi1EiiLNS1H_9ScaleType4KindE0ELNS_15FloatRoundStyleE2EaEENS1_15EpilogueDefaultEEEEEvvEEEEvNT_6ParamsE)
        .other          _ZN7cutlass13device_kernelINS_4gemm6kernel13GemmUniversalIN4cute5tupleIJiiiiEEENS1_10collective13CollectiveMmaINS1_34MainloopSm90TmaGmmaWarpSpecializedILi8ENS5_IJNS4_1CILi2EEENSA_ILi1EEESC_EEENS1_35KernelTmaWarpSpecializedCooperativeEEENS5_IJNSA_ILi256EEENSA_ILi176EEENSA_ILi64EEEEEEaNS5_IJlSC_lEEEaSK_NS4_8TiledMMAINS4_8MMA_AtomIJNS4_4SM904GMMA26MMA_64x16x32_S32S8S8_SS_TNEEEENS4_6LayoutISD_NS5_IJSC_NSA_ILi0EEESS_EEEEENS5_IJNS4_10UnderscoreESV_SV_EEEEENS4_13SM90_TMA_LOADENS4_14ComposedLayoutINS4_7SwizzleILi2ELi4ELi3EEENS4_18smem_ptr_flag_bitsILi8EEENSR_INS5_IJNSA_ILi8EEESI_EEENS5_IJSI_SC_EEEEEEEvNS4_8identityENS4_23SM90_TMA_LOAD_MULTICASTES18_vS19_EENS_8epilogue10collective6detail29Sm90TmaWarpSpecializedAdapterINS1D_15DefaultEpilogueIaSK_SK_NS1C_6thread17LinearCombinationIaLi1EiiLNS1H_9ScaleType4KindE0ELNS_15FloatRoundStyleE2EaEENS1_15EpilogueDefaultEEEEEvvEEEEvNT_6ParamsE,@"STO_CUDA_ENTRY STV_DEFAULT"
_ZN7cutlass13device_kernelINS_4gemm6kernel13GemmUniversalIN4cute5tupleIJiiiiEEENS1_10collective13CollectiveMmaINS1_34MainloopSm90TmaGmmaWarpSpecializedILi8ENS5_IJNS4_1CILi2EEENSA_ILi1EEESC_EEENS1_35KernelTmaWarpSpecializedCooperativeEEENS5_IJNSA_ILi256EEENSA_ILi176EEENSA_ILi64EEEEEEaNS5_IJlSC_lEEEaSK_NS4_8TiledMMAINS4_8MMA_AtomIJNS4_4SM904GMMA26MMA_64x16x32_S32S8S8_SS_TNEEEENS4_6LayoutISD_NS5_IJSC_NSA_ILi0EEESS_EEEEENS5_IJNS4_10UnderscoreESV_SV_EEEEENS4_13SM90_TMA_LOADENS4_14ComposedLayoutINS4_7SwizzleILi2ELi4ELi3EEENS4_18smem_ptr_flag_bitsILi8EEENSR_INS5_IJNSA_ILi8EEESI_EEENS5_IJSI_SC_EEEEEEEvNS4_8identityENS4_23SM90_TMA_LOAD_MULTICASTES18_vS19_EENS_8epilogue10collective6detail29Sm90TmaWarpSpecializedAdapterINS1D_15DefaultEpilogueIaSK_SK_NS1C_6thread17LinearCombinationIaLi1EiiLNS1H_9ScaleType4KindE0ELNS_15FloatRoundStyleE2EaEENS1_15EpilogueDefaultEEEEEvvEEEEvNT_6ParamsE:
[----:B------:R-:W0:Y:S01]  /*0000*/  LDC R1, c[0x0][0x28] ;  /* 0x00000a00ff017b82 */ /* 0x000e220000000800 */
[----:B------:R-:W1:Y:S01]  /*0010*/  S2R R2, SR_TID.X ;  /* 0x0000000000027919 */ /* 0x000e620000002100 */
[----:B------:R-:W-:Y:S01]  /*0020*/  ELECT P0, URZ, PT ;  /* 0x00000000003f782f */ /* 0x000fe20003800000 */
[----:B------:R-:W-:Y:S01]  /*0030*/  BSSY B0, `(.L_x_0) ;  /* 0x0000015000007945 */ /* 0x000fe20003800000 */
[--C-:B-1----:R-:W-:Y:S02]  /*0040*/  SHF.R.U32.HI R0, RZ, 0x5, R2.reuse ;  /* 0x00000005ff007819 */ /* 0x102fe40000011602 */
[----:B------:R-:W-:-:S03]  /*0050*/  SHF.R.U32.HI R3, RZ, 0x7, R2 ;  /* 0x00000007ff037819 */ /* 0x000fc60000011602 */
[----:B------:R-:W1:Y:S04]  /*0060*/  SHFL.IDX PT, R4, R0, RZ, 0x1f ;  /* 0x00001fff00047589 */ /* 0x000e6800000e0000 */
[----:B------:R-:W2:Y:S01]  /*0070*/  SHFL.IDX PT, R3, R3, RZ, 0x1f ;  /* 0x00001fff03037589 */ /* 0x000ea200000e0000 */
[----:B-1----:R-:W-:Y:S02]  /*0080*/  R2UR UR9, R4 ;  /* 0x00000000040972ca */ /* 0x002fe400000e0000 */
[----:B--2---:R-:W-:-:S11]  /*0090*/  R2UR UR5, R3 ;  /* 0x00000000030572ca */ /* 0x004fd600000e0000 */
[----:B------:R-:W-:Y:S02]  /*00a0*/  USHF.R.S32.HI UR4, URZ, 0x1f, UR9 ;  /* 0x0000001f3f047899 */ /* 0x000fe40008011409 */
[----:B------:R-:W-:Y:S02]  /*00b0*/  ISETP.NE.OR P0, PT, RZ, UR9, !P0 ;  /* 0x00000009ff007c0c */ /* 0x000fe4000c705670 */
[----:B------:R-:W-:-:S04]  /*00c0*/  ULEA.HI UR4, UR4, UR9, URZ, 0x2 ;  /* 0x0000000904047291 */ /* 0x000fc8000f8f103f */
[----:B------:R-:W-:-:S04]  /*00d0*/  ULOP3.LUT UR4, UR4, 0xfffffffc, URZ, 0xc0, !UPT ;  /* 0xfffffffc04047892 */ /* 0x000fc8000f8ec03f */
[----:B------:R-:W-:-:S03]  /*00e0*/  UIADD3 UR9, UR9, -UR4, URZ ;  /* 0x8000000409097290 */ /* 0x000fc6000fffe03f */
[----:B0-----:R-:W-:Y:S09]  /*00f0*/  @P0 BRA `(.L_x_1) ;  /* 0x0000000000200947 */ /* 0x001ff20003800000 */
[----:B------:R-:W-:Y:S02]  /*0100*/  ULDC.64 UR6, c[0x0][0x198] ;  /* 0x0000660000067ab9 */ /* 0x000fe40000000a00 */
[----:B------:R-:W-:Y:S02]  /*0110*/  UIADD3 UR10, UP0, UR6, 0xf0, URZ ;  /* 0x000000f0060a7890 */ /* 0x000fe4000ff1e03f */
[----:B------:R-:W-:Y:S02]  /*0120*/  UIADD3 UR6, UP1, UR6, 0x1f0, URZ ;  /* 0x000001f006067890 */ /* 0x000fe4000ff3e03f */
[----:B------:R-:W-:Y:S02]  /*0130*/  UIADD3.X UR11, URZ, UR7, URZ, UP0, !UPT ;  /* 0x000000073f0b7290 */ /* 0x000fe400087fe43f */
[----:B------:R-:W-:-:S07]  /*0140*/  UIADD3.X UR7, URZ, UR7, URZ, UP1, !UPT ;  /* 0x000000073f077290 */ /* 0x000fce0008ffe43f */
[----:B------:R0:W-:Y:S02]  /*0150*/  UTMACCTL.PF [UR10] ;  /* 0x000000000a0079b9 */ /* 0x0001e40008040000 */
[----:B------:R0:W-:Y:S02]  /*0160*/  UTMACCTL.PF [UR6] ;  /* 0x00000000060079b9 */ /* 0x0001e40008040000 */
[----:B0-----:R-:W-:Y:S01]  /*0170*/  NOP ;  /* 0x0000000000007918 */ /* 0x001fe20000000000 */
.L_x_1:
[----:B------:R-:W-:Y:S05]  /*0180*/  BSYNC B0 ;  /* 0x0000000000007941 */ /* 0x000fea0003800000 */
.L_x_0:
[----:B------:R-:W0:Y:S01]  /*0190*/  SHFL.IDX PT, R3, R0, RZ, 0x1f ;  /* 0x00001fff00037589 */ /* 0x000e2200000e0000 */
[----:B------:R-:W-:Y:S01]  /*01a0*/  UISETP.NE.AND UP0, UPT, UR9, 0x3, UPT ;  /* 0x000000030900788c */ /* 0x000fe2000bf05270 */
[----:B------:R-:W-:Y:S01]  /*01b0*/  ISETP.NE.AND P1, PT, RZ, UR5, PT ;  /* 0x00000005ff007c0c */ /* 0x000fe2000bf25270 */
[----:B------:R-:W-:Y:S02]  /*01c0*/  UIADD3 UR16, UR5, -0x1, URZ ;  /* 0xffffffff05107890 */ /* 0x000fe4000fffe03f */
[----:B------:R-:W-:Y:S02]  /*01d0*/  UISETP.EQ.OR UP0, UPT, UR9, URZ, !UP0 ;  /* 0x0000003f0900728c */ /* 0x000fe4000c702670 */
[----:B------:R-:W-:Y:S02]  /*01e0*/  UISETP.GE.U32.AND UP1, UPT, UR16, 0x2, UPT ;  /* 0x000000021000788c */ /* 0x000fe4000bf26070 */
[----:B------:R-:W-:-:S04]  /*01f0*/  UISETP.EQ.AND UP0, UPT, UR5, URZ, UP0 ;  /* 0x0000003f0500728c */ /* 0x000fc80008702270 */
[----:B------:R-:W-:-:S04]  /*0200*/  USEL UR56, URZ, 0x1, !UP0 ;  /* 0x000000013f387887 */ /* 0x000fc8000c000000 */
[----:B------:R-:W-:Y:S01]  /*0210*/  USEL UR56, UR56, 0x2, UP1 ;  /* 0x0000000238387887 */ /* 0x000fe20008800000 */
[----:B0-----:R-:W-:-:S13]  /*0220*/  ISETP.NE.AND P0, PT, R3, RZ, PT ;  /* 0x000000ff0300720c */ /* 0x001fda0003f05270 */
[----:B------:R-:W-:Y:S05]  /*0230*/  @P0 BRA `(.L_x_2) ;  /* 0x0000000000840947 */ /* 0x000fea0003800000 */
[----:B------:R-:W-:Y:S01]  /*0240*/  ELECT P0, URZ, PT ;  /* 0x00000000003f782f */ /* 0x000fe20003800000 */
[----:B------:R-:W-:-:S12]  /*0250*/  BSSY B0, `(.L_x_2) ;  /* 0x000001f000007945 */ /* 0x000fd80003800000 */
[----:B------:R-:W-:Y:S05]  /*0260*/  @!P0 BRA `(.L_x_3) ;  /* 0x0000000000748947 */ /* 0x000fea0003800000 */
[----:B------:R-:W0:Y:S01]  /*0270*/  S2UR UR8, SR_CgaCtaId ;  /* 0x00000000000879c3 */ /* 0x000e220000008800 */
[----:B------:R-:W-:Y:S01]  /*0280*/  UMOV UR4, 0x400 ;  /* 0x0000040000047882 */ /* 0x000fe20000000000 */
[----:B------:R-:W-:Y:S01]  /*0290*/  UMOV UR5, 0x1 ;  /* 0x0000000100057882 */ /* 0x000fe20000000000 */
[----:B------:R-:W-:Y:S02]  /*02a0*/  UMOV UR6, 0x4 ;  /* 0x0000000400067882 */ /* 0x000fe40000000000 */
[----:B------:R-:W-:-:S04]  /*02b0*/  UIADD3 UR6, -UR6, 0x100000, URZ ;  /* 0x0010000006067890 */ /* 0x000fc8000fffe13f */
[----:B------:R-:W-:Y:S02]  /*02c0*/  USHF.L.U32 UR7, UR6, 0xb, URZ ;  /* 0x0000000b06077899 */ /* 0x000fe4000800063f */
[----:B------:R-:W-:Y:S02]  /*02d0*/  USHF.L.U32 UR6, UR6, 0x1, URZ ;  /* 0x0000000106067899 */ /* 0x000fe4000800063f */
[----:B0-----:R-:W-:Y:S02]  /*02e0*/  ULEA UR8, UR8, UR4, 0x18 ;  /* 0x0000000408087291 */ /* 0x001fe4000f8ec03f */
[----:B------:R-:W-:-:S04]  /*02f0*/  UIADD3 UR4, -UR5, 0x100000, URZ ;  /* 0x0010000005047890 */ /* 0x000fc8000fffe13f */
[----:B------:R-:W-:Y:S02]  /*0300*/  USHF.L.U32 UR5, UR4, 0xb, URZ ;  /* 0x0000000b04057899 */ /* 0x000fe4000800063f */
[----:B------:R-:W-:Y:S01]  /*0310*/  USHF.L.U32 UR4, UR4, 0x1, URZ ;  /* 0x0000000104047899 */ /* 0x000fe2000800063f */
[----:B------:R-:W0:Y:S11]  /*0320*/  FENCE.VIEW.ASYNC.S ;  /* 0x00000000000073c6 */ /* 0x000e360000000000 */
[----:B0-----:R0:W1:Y:S01]  /*0330*/  SYNCS.EXCH.64 URZ, [UR8], UR4 ;  /* 0x00000004083f75b2 */ /* 0x0010620008000100 */
[----:B------:R0:W2:Y:S01]  /*0340*/  SYNCS.EXCH.64 URZ, [UR8+0x40], UR6 ;  /* 0x00004006083f75b2 */ /* 0x0000a20008000100 */
[----:B------:R0:W3:Y:S01]  /*0350*/  SYNCS.EXCH.64 URZ, [UR8+0x8], UR4 ;  /* 0x00000804083f75b2 */ /* 0x0000e20008000100 */
[----:B------:R0:W4:Y:S01]  /*0360*/  SYNCS.EXCH.64 URZ, [UR8+0x48], UR6 ;  /* 0x00004806083f75b2 */ /* 0x0001220008000100 */
[----:B------:R0:W0:Y:S01]  /*0370*/  SYNCS.EXCH.64 URZ, [UR8+0x10], UR4 ;  /* 0x00001004083f75b2 */ /* 0x0000220008000100 */
        /* <DEDUP_REMOVED lines=11> */
[----:B------:R-:W-:Y:S01]  /*0430*/  NOP ;  /* 0x0000000000007918 */ /* 0x000fe20000000000 */
.L_x_3:
[----:B0-----:R-:W-:Y:S05]  /*0440*/  BSYNC B0 ;  /* 0x0000000000007941 */ /* 0x001fea0003800000 */
.L_x_2:
[----:B------:R-:W0:Y:S01]  /*0450*/  S2UR UR13, SR_CTAID.X ;  /* 0x00000000000d79c3 */ /* 0x000e220000002500 */
[----:B------:R-:W-:Y:S01]  /*0460*/  SHF.R.S32.HI R5, RZ, 0x1f, R2 ;  /* 0x0000001fff057819 */ /* 0x000fe20000011402 */
[----:B------:R-:W5:Y:S01]  /*0470*/  SHFL.IDX PT, R6, R0, RZ, 0x1f ;  /* 0x00001fff00067589 */ /* 0x000f6200000e0000 */
[----:B------:R-:W-:Y:S01]  /*0480*/  ULDC UR4, c[0x0][0x150] ;  /* 0x0000540000047ab9 */ /* 0x000fe20000000800 */
[----:B------:R-:W-:Y:S02]  /*0490*/  ELECT P0, URZ, PT ;  /* 0x00000000003f782f */ /* 0x000fe40003800000 */
[----:B------:R-:W-:Y:S01]  /*04a0*/  LEA.HI R5, R5, R2, RZ, 0x7 ;  /* 0x0000000205057211 */ /* 0x000fe200078f38ff */
[----:B------:R-:W-:Y:S01]  /*04b0*/  ULDC UR5, c[0x0][0x154] ;  /* 0x0000550000057ab9 */ /* 0x000fe20000000800 */
[----:B------:R-:W-:Y:S01]  /*04c0*/  ULDC UR8, c[0x0][0x144] ;  /* 0x0000510000087ab9 */ /* 0x000fe20000000800 */
[----:B------:R-:W1:Y:S01]  /*04d0*/  S2UR UR10, SR_CTAID.Y ;  /* 0x00000000000a79c3 */ /* 0x000e620000002600 */
[----:B------:R-:W-:Y:S01]  /*04e0*/  LOP3.LUT R5, R5, 0xffffff80, RZ, 0xc0, !PT ;  /* 0xffffff8005057812 */ /* 0x000fe200078ec0ff */
[----:B------:R-:W-:Y:S01]  /*04f0*/  NOP ;  /* 0x0000000000007918 */ /* 0x000fe20000000000 */
[----:B------:R-:W-:Y:S01]  /*0500*/  NOP ;  /* 0x0000000000007918 */ /* 0x000fe20000000000 */
[----:B------:R-:W-:Y:S01]  /*0510*/  ULDC UR11, c[0x0][0x148] ;  /* 0x00005200000b7ab9 */ /* 0x000fe20000000800 */
[----:B------:R-:W-:-:S02]  /*0520*/  IMAD.MOV.U32 R18, RZ, RZ, 0x1 ;  /* 0x00000001ff127424 */ /* 0x000fc400078e00ff */
[----:B------:R-:W-:-:S05]  /*0530*/  IMAD.IADD R5, R2, 0x1, -R5 ;  /* 0x0000000102057824 */ /* 0x000fca00078e0a05 */
[----:B------:R-:W-:Y:S02]  /*0540*/  SHF.R.S32.HI R4, RZ, 0x1f, R5 ;  /* 0x0000001fff047819 */ /* 0x000fe40000011405 */
[----:B0-----:R-:W-:Y:S02]  /*0550*/  I2FP.F32.U32 R7, UR13 ;  /* 0x0000000d00077c45 */ /* 0x001fe40008201000 */
[----:B------:R-:W-:Y:S02]  /*0560*/  LEA.HI R4, R4, R5, RZ, 0x3 ;  /* 0x0000000504047211 */ /* 0x000fe400078f18ff */
[----:B-----5:R-:W-:Y:S01]  /*0570*/  ISETP.NE.OR P0, PT, R6, RZ, !P0 ;  /* 0x000000ff0600720c */ /* 0x020fe20004705670 */
[----:B------:R-:W-:Y:S01]  /*0580*/  FMUL R8, R7, UR4 ;  /* 0x0000000407087c20 */ /* 0x000fe20008400000 */
[--C-:B------:R-:W-:Y:S02]  /*0590*/  SHF.R.S32.HI R0, RZ, 0x3, R4.reuse ;  /* 0x00000003ff007819 */ /* 0x100fe40000011404 */
[----:B------:R-:W-:-:S02]  /*05a0*/  SHF.R.S32.HI R7, RZ, 0x1f, R4 ;  /* 0x0000001fff077819 */ /* 0x000fc40000011404 */
[----:B------:R-:W-:Y:S01]  /*05b0*/  SHF.R.S32.HI R4, RZ, 0x1f, R3 ;  /* 0x0000001fff047819 */ /* 0x000fe20000011403 */
[----:B------:R-:W0:Y:S01]  /*05c0*/  F2I.U32.TRUNC.NTZ R8, R8 ;  /* 0x0000000800087305 */ /* 0x000e22000020f000 */
[----:B------:R-:W-:Y:S02]  /*05d0*/  LEA.HI R7, R7, R0, RZ, 0x2 ;  /* 0x0000000007077211 */ /* 0x000fe400078f10ff */
[----:B------:R-:W-:Y:S02]  /*05e0*/  LEA.HI R4, R4, R3, RZ, 0x2 ;  /* 0x0000000304047211 */ /* 0x000fe400078f10ff */
[----:B------:R-:W-:Y:S01]  /*05f0*/  LOP3.LUT R7, R7, 0xfffffffc, RZ, 0xc0, !PT ;  /* 0xfffffffc07077812 */ /* 0x000fe200078ec0ff */
[----:B------:R-:W-:Y:S01]  /*0600*/  VOTEU.ALL UP0, P0 ;  /* 0x00000000003f7886 */ /* 0x000fe20000000000 */
[----:B------:R-:W-:Y:S01]  /*0610*/  LOP3.LUT R4, R4, 0x3ffffffc, RZ, 0xc0, !PT ;  /* 0x3ffffffc04047812 */ /* 0x000fe200078ec0ff */
[----:B------:R-:W-:Y:S02]  /*0620*/  VOTEU.ALL UP1, P0 ;  /* 0x00000000003f7886 */ /* 0x000fe40000020000 */
[----:B------:R-:W-:Y:S01]  /*0630*/  IMAD.IADD R7, R0, 0x1, -R7 ;  /* 0x0000000100077824 */ /* 0x000fe200078e0a07 */
[----:B-1----:R-:W-:Y:S01]  /*0640*/  I2FP.F32.U32 R0, UR10 ;  /* 0x0000000a00007c45 */ /* 0x002fe20008201000 */
[----:B------:R-:W-:Y:S01]  /*0650*/  IMAD.IADD R4, R3, 0x1, -R4 ;  /* 0x0000000103047824 */ /* 0x000fe200078e0a04 */
[----:B------:R-:W1:Y:S01]  /*0660*/  @!UP0 S2UR UR7, SR_CgaCtaId ;  /* 0x00000000000789c3 */ /* 0x000e620000008800 */
[----:B------:R-:W-:Y:S01]  /*0670*/  @!UP0 UMOV UR6, 0x400 ;  /* 0x0000040000068882 */ /* 0x000fe20000000000 */
[----:B0-----:R-:W-:Y:S01]  /*0680*/  R2UR UR4, R8 ;  /* 0x00000000080472ca */ /* 0x001fe200000e0000 */
[----:B------:R-:W-:-:S02]  /*0690*/  IMAD R4, R4, 0x4, R7 ;  /* 0x0000000404047824 */ /* 0x000fc400078e0207 */
[----:B------:R-:W-:Y:S02]  /*06a0*/  FMUL R6, R0, UR5 ;  /* 0x0000000500067c20 */ /* 0x000fe40008400000 */
[C---:B------:R-:W-:Y:S01]  /*06b0*/  IMAD.SHL.U32 R19, R4.reuse, 0x4, RZ ;  /* 0x0000000404137824 */ /* 0x040fe200078e00ff */
[----:B------:R-:W-:-:S03]  /*06c0*/  LEA.HI R0, R4, R4, RZ, 0x1 ;  /* 0x0000000404007211 */ /* 0x000fc600078f08ff */
[----:B------:R-:W0:Y:S01]  /*06d0*/  F2I.U32.TRUNC.NTZ R6, R6 ;  /* 0x0000000600067305 */ /* 0x000e22000020f000 */
[----:B------:R-:W-:Y:S02]  /*06e0*/  LOP3.LUT R3, R0, 0xfffffffe, RZ, 0xc0, !PT ;  /* 0xfffffffe00037812 */ /* 0x000fe400078ec0ff */
[C---:B------:R-:W-:Y:S01]  /*06f0*/  LOP3.LUT R19, R4.reuse, 0xc, R19, 0x78, !PT ;  /* 0x0000000c04137812 */ /* 0x040fe200078e7813 */
[----:B------:R-:W-:Y:S02]  /*0700*/  UIADD3 UR4, -UR4, URZ, URZ ;  /* 0x0000003f04047290 */ /* 0x000fe4000fffe13f */
[----:B------:R-:W-:Y:S02]  /*0710*/  IMAD.IADD R3, R4, 0x1, -R3 ;  /* 0x0000000104037824 */ /* 0x000fe400078e0a03 */
[----:B------:R-:W-:-:S03]  /*0720*/  UIMAD UR8, UR8, UR4, UR13 ;  /* 0x00000004080872a4 */ /* 0x000fc6000f8e020d */
[----:B------:R-:W-:Y:S02]  /*0730*/  UMOV UR4, 0x20 ;  /* 0x0000002000047882 */ /* 0x000fe40000000000 */
[----:B------:R-:W-:-:S04]  /*0740*/  @!UP0 UIADD3 UR4, -UR4, 0x100000, URZ ;  /* 0x0010000004048890 */ /* 0x000fc8000fffe13f */
[----:B------:R-:W-:Y:S02]  /*0750*/  @!UP0 USHF.L.U32 UR5, UR4, 0xb, URZ ;  /* 0x0000000b04058899 */ /* 0x000fe4000800063f */
[----:B------:R-:W-:Y:S01]  /*0760*/  @!UP0 USHF.L.U32 UR4, UR4, 0x1, URZ ;  /* 0x0000000104048899 */ /* 0x000fe2000800063f */
[----:B------:R-:W-:Y:S01]  /*0770*/  ISETP.NE.AND P3, PT, R3, UR8, PT ;  /* 0x0000000803007c0c */ /* 0x000fe2000bf65270 */
[----:B-1----:R-:W-:Y:S01]  /*0780*/  @!UP0 ULEA UR6, UR7, UR6, 0x18 ;  /* 0x0000000607068291 */ /* 0x002fe2000f8ec03f */
[----:B------:R-:W1:Y:S01]  /*0790*/  LDC R3, c[0x0][0x140] ;  /* 0x00005000ff037b82 */ /* 0x000e620000000800 */
[----:B0-----:R-:W-:Y:S01]  /*07a0*/  R2UR UR12, R6 ;  /* 0x00000000060c72ca */ /* 0x001fe200000e0000 */
[----:B------:R-:W-:Y:S01]  /*07b0*/  VOTEU.ALL UP0, P0 ;  /* 0x00000000003f7886 */ /* 0x000fe20000000000 */
[----:B------:R-:W-:-:S04]  /*07c0*/  LOP3.LUT P0, RZ, R5, 0x7, RZ, 0xc0, !PT ;  /* 0x0000000705ff7812 */ /* 0x000fc8000780c0ff */
[C---:B------:R-:W-:Y:S01]  /*07d0*/  ISETP.LT.U32.AND P0, PT, R19.reuse, 0x2, !P0 ;  /* 0x000000021300780c */ /* 0x040fe20004701070 */
[----:B------:R-:W0:Y:S03]  /*07e0*/  FENCE.VIEW.ASYNC.S ;  /* 0x00000000000073c6 */ /* 0x000e260000000000 */
[----:B0-----:R-:W0:Y:S01]  /*07f0*/  @!UP0 SYNCS.EXCH.64 URZ, [UR6+0x90], UR4 ;  /* 0x00009004063f85b2 */ /* 0x001e220008000100 */
[----:B------:R-:W-:Y:S02]  /*0800*/  @P3 LEA.HI R0, R19, R19, RZ, 0x1 ;  /* 0x0000001313003211 */ /* 0x000fe400078f08ff */
[----:B------:R-:W-:Y:S02]  /*0810*/  UIADD3 UR12, -UR12, URZ, URZ ;  /* 0x0000003f0c0c7290 */ /* 0x000fe4000fffe13f */
[----:B------:R-:W-:Y:S02]  /*0820*/  @P3 SHF.R.S32.HI R0, RZ, 0x1, R0 ;  /* 0x00000001ff003819 */ /* 0x000fe40000011400 */
[----:B-1----:R-:W-:-:S02]  /*0830*/  ISETP.EQ.U32.AND P2, PT, R3, 0x1, PT ;  /* 0x000000010300780c */ /* 0x002fc40003f42070 */
[----:B------:R-:W-:Y:S01]  /*0840*/  SEL R3, RZ, 0x1, !P0 ;  /* 0x00000001ff037807 */ /* 0x000fe20004000000 */
[----:B------:R1:W0:Y:S01]  /*0850*/  @!UP1 SYNCS.EXCH.64 URZ, [UR6+0x98], UR4 ;  /* 0x00009804063f95b2 */ /* 0x0002220008000100 */
[----:B------:R-:W-:Y:S01]  /*0860*/  NOP ;  /* 0x0000000000007918 */ /* 0x000fe20000000000 */
[----:B-1----:R-:W-:-:S06]  /*0870*/  UIMAD UR4, UR11, UR12, UR10 ;  /* 0x0000000c0b0472a4 */ /* 0x002fcc000f8e020a */
[----:B------:R-:W-:-:S04]  /*0880*/  @P3 ISETP.NE.AND P4, PT, R0, UR4, PT ;  /* 0x0000000400003c0c */ /* 0x000fc8000bf85270 */
[----:B------:R-:W-:-:S04]  /*0890*/  @P3 SEL R18, RZ, 0x1, P4 ;  /* 0x00000001ff123807 */ /* 0x000fc80002000000 */
[----:B------:R-:W-:Y:S01]  /*08a0*/  LOP3.LUT R18, R18, R3, RZ, 0xc0, !PT ;  /* 0x0000000312127212 */ /* 0x000fe200078ec0ff */
[----:B------:R-:W-:Y:S06]  /*08b0*/  @!P2 BRA `(.L_x_4) ;  /* 0x000000000008a947 */ /* 0x000fec0003800000 */
[----:B0-234-:R-:W-:Y:S01]  /*08c0*/  UCGABAR_ARV ;  /* 0x00000000000079c7 */ /* 0x01dfe20008000000 */
[----:B------:R-:W-:Y:S05]  /*08d0*/  BRA `(.L_x_5) ;  /* 0x0000000000047947 */ /* 0x000fea0003800000 */
.L_x_4:
[----:B0-234-:R-:W-:Y:S01]  /*08e0*/  NOP ;  /* 0x0000000000007918 */ /* 0x01dfe20000000000 */
.L_x_5:
[----:B------:R-:W-:Y:S01]  /*08f0*/  ULDC UR4, c[0x0][0x65c] ;  /* 0x0001970000047ab9 */ /* 0x000fe20000000800 */
[----:B------:R-:W-:Y:S01]  /*0900*/  UMOV UR5, URZ ;  /* 0x0000003f00057c82 */ /* 0x000fe20008000000 */
[----:B------:R-:W-:-:S03]  /*0910*/  UISETP.NE.AND UP0, UPT, UR4, 0x1, UPT ;  /* 0x000000010400788c */ /* 0x000fc6000bf05270 */
[----:B------:R-:W-:Y:S01]  /*0920*/  UMOV UR4, UR13 ;  /* 0x0000000d00047c82 */ /* 0x000fe20008000000 */
[----:B------:R-:W-:Y:S02]  /*0930*/  UP2UR UR61, UPR, URZ, 0x1 ;  /* 0x000000013f3d7883 */ /* 0x000fe40008000000 */
[----:B------:R-:W-:Y:S02]  /*0940*/  PLOP3.LUT P3, PT, PT, PT, UP0, 0x80, 0x0 ;  /* 0x000000000000781c */ /* 0x000fe40003f6f008 */
[----:B------:R-:W-:Y:S02]  /*0950*/  PLOP3.LUT P4, PT, PT, PT, UP0, 0x80, 0x0 ;  /* 0x000000000000781c */ /* 0x000fe40003f8f008 */
[----:B------:R-:W-:Y:S01]  /*0960*/  PLOP3.LUT P5, PT, PT, PT, UP0, 0x80, 0x0 ;  /* 0x000000000000781c */ /* 0x000fe20003faf008 */
[----:B------:R-:W-:Y:S01]  /*0970*/  @UP0 ULDC UR14, c[0x0][0x10] ;  /* 0x00000400000e0ab9 */ /* 0x000fe20000000800 */
[----:B------:R-:W-:Y:S01]  /*0980*/  @UP0 UMOV UR6, UR10 ;  /* 0x0000000a00060c82 */ /* 0x000fe20008000000 */
[----:B------:R-:W-:Y:S01]  /*0990*/  @UP0 UMOV UR7, URZ ;  /* 0x0000003f00070c82 */ /* 0x000fe20008000000 */
[----:B------:R-:W-:Y:S01]  /*09a0*/  PLOP3.LUT P0, PT, PT, PT, UP0, 0x80, 0x0 ;  /* 0x000000000000781c */ /* 0x000fe20003f0f008 */
[----:B------:R-:W-:-:S03]  /*09b0*/  @UP0 UIMAD.WIDE.U32 UR14, UR13, UR14, UR6 ;  /* 0x0000000e0d0e02a5 */ /* 0x000fc6000f8e0006 */
[----:B------:R-:W-:Y:S01]  /*09c0*/  @!UP0 ULDC UR7, c[0x0][0xc] ;  /* 0x0000030000078ab9 */ /* 0x000fe20000000800 */
[----:B------:R-:W-:Y:S01]  /*09d0*/  @UP0 UMOV UR6, URZ ;  /* 0x0000003f00060c82 */ /* 0x000fe20008000000 */
[----:B------:R-:W-:Y:S01]  /*09e0*/  @!UP0 UIMAD.WIDE.U32 UR4, UR10, UR7, UR4 ;  /* 0x000000070a0482a5 */ /* 0x000fe2000f8e0004 */
[----:B------:R-:W-:Y:S01]  /*09f0*/  IMAD.U32 R17, RZ, RZ, UR15 ;  /* 0x0000000fff117e24 */ /* 0x000fe2000f8e00ff */
[----:B------:R-:W-:Y:S01]  /*0a00*/  @UP0 UIADD3 UR6, UR15, UR6, URZ ;  /* 0x000000060f060290 */ /* 0x000fe2000fffe03f */
[----:B------:R-:W-:-:S03]  /*0a10*/  IMAD.U32 R16, RZ, RZ, UR14 ;  /* 0x0000000eff107e24 */ /* 0x000fc6000f8e00ff */
[----:B------:R-:W-:Y:S02]  /*0a20*/  IMAD.U32 R4, RZ, RZ, UR4 ;  /* 0x00000004ff047e24 */ /* 0x000fe4000f8e00ff */
[----:B------:R-:W-:Y:S02]  /*0a30*/  IMAD.U32 R7, RZ, RZ, UR5 ;  /* 0x00000005ff077e24 */ /* 0x000fe4000f8e00ff */
[----:B------:R-:W-:Y:S02]  /*0a40*/  @P3 IMAD.U32 R17, RZ, RZ, UR6 ;  /* 0x00000006ff113e24 */ /* 0x000fe4000f8e00ff */
[----:B------:R-:W-:Y:S02]  /*0a50*/  IMAD.U32 R5, RZ, RZ, UR5 ;  /* 0x00000005ff057e24 */ /* 0x000fe4000f8e00ff */
[----:B------:R-:W-:Y:S02]  /*0a60*/  IMAD.U32 R6, RZ, RZ, UR4 ;  /* 0x00000004ff067e24 */ /* 0x000fe4000f8e00ff */
[----:B------:R-:W-:-:S02]  /*0a70*/  @!P4 IMAD.MOV.U32 R16, RZ, RZ, R4 ;  /* 0x000000ffff10c224 */ /* 0x000fc400078e0004 */
[----:B------:R-:W-:Y:S01]  /*0a80*/  @!P5 IMAD.MOV.U32 R17, RZ, RZ, R7 ;  /* 0x000000ffff11d224 */ /* 0x000fe200078e0007 */
[----:B------:R-:W-:Y:S06]  /*0a90*/  @!P2 BRA `(.L_x_6) ;  /* 0x00000000000ca947 */ /* 0x000fec0003800000 */
[----:B------:R-:W-:Y:S01]  /*0aa0*/  UCGABAR_WAIT ;  /* 0x0000000000007dc7 */ /* 0x000fe20008000000 */
[----:B------:R-:W-:Y:S01]  /*0ab0*/  CCTL.IVALL ;  /* 0x00000000ff00798f */ /* 0x000fe20002000000 */
[----:B------:R-:W-:Y:S05]  /*0ac0*/  BRA `(.L_x_7) ;  /* 0x0000000000047947 */ /* 0x000fea0003800000 */
.L_x_6:
[----:B------:R-:W-:Y:S06]  /*0ad0*/  BAR.SYNC.DEFER_BLOCKING 0x0 ;  /* 0x0000000000007b1d */ /* 0x000fec0000010000 */
.L_x_7:
[----:B------:R-:W-:Y:S05]  /*0ae0*/  @!P1 BRA `(.L_x_8) ;  /* 0x000000c400789947 */ /* 0x000fea0003800000 */
[----:B------:R-:W-:-:S06]  /*0af0*/  UISETP.GT.U32.AND UP0, UPT, UR16, 0x1, UPT ;  /* 0x000000011000788c */ /* 0x000fcc000bf04070 */
[----:B------:R-:W-:-:S13]  /*0b00*/  PLOP3.LUT P0, PT, PT, PT, UP0, 0x80, 0x0 ;  /* 0x000000000000781c */ /* 0x000fda0003f0f008 */
[----:B------:R-:W-:Y:S05]  /*0b10*/  @P0 EXIT ;  /* 0x000000000000094d */ /* 0x000fea0003800000 */
[----:B------:R-:W-:Y:S01]  /*0b20*/  ULDC.64 UR4, c[0x0][0x650] ;  /* 0x0001940000047ab9 */ /* 0x000fe20000000a00 */
[----:B------:R-:W-:Y:S01]  /*0b30*/  UMOV UR58, 0xffffffff ;  /* 0xffffffff003a7882 */ /* 0x000fe20000000000 */
[----:B------:R-:W-:Y:S01]  /*0b40*/  ISETP.GE.U32.AND P0, PT, R16, UR4, PT ;  /* 0x0000000410007c0c */ /* 0x000fe2000bf06070 */
[----:B------:R-:W-:Y:S01]  /*0b50*/  UMOV UR4, 0xffffffff ;  /* 0xffffffff00047882 */ /* 0x000fe20000000000 */
[----:B------:R-:W-:Y:S01]  /*0b60*/  PRMT R0, RZ, 0x7610, R0 ;  /* 0x00007610ff007816 */ /* 0x000fe20000000000 */
[----:B------:R-:W-:Y:S01]  /*0b70*/  IMAD.U32 R22, RZ, RZ, UR4 ;  /* 0x00000004ff167e24 */ /* 0x000fe2000f8e00ff */
[----:B------:R-:W-:Y:S01]  /*0b80*/  ISETP.GE.U32.AND.EX P0, PT, R17, UR5, PT, P0 ;  /* 0x0000000511007c0c */ /* 0x000fe2000bf06100 */
[----:B------:R-:W-:Y:S02]  /*0b90*/  UMOV UR5, 0xffffffff ;  /* 0xffffffff00057882 */ /* 0x000fe40000000000 */
[----:B------:R-:W-:-:S10]  /*0ba0*/  IMAD.U32 R23, RZ, RZ, UR5 ;  /* 0x00000005ff177e24 */ /* 0x000fd4000f8e00ff */
[----:B------:R-:W-:Y:S05]  /*0bb0*/  @P0 BRA `(.L_x_9) ;  /* 0x0000000400500947 */ /* 0x000fea0003800000 */
[----:B------:R-:W-:Y:S01]  /*0bc0*/  ULDC.64 UR16, c[0x0][0x628] ;  /* 0x00018a0000107ab9 */ /* 0x000fe20000000a00 */
[C---:B------:R-:W-:Y:S01]  /*0bd0*/  R2UR UR19, R16.reuse ;  /* 0x00000000101372ca */ /* 0x040fe200000e0000 */
[----:B------:R-:W-:Y:S01]  /*0be0*/  ULDC UR18, c[0x0][0x630] ;  /* 0x00018c0000127ab9 */ /* 0x000fe20000000800 */
[----:B------:R-:W-:Y:S02]  /*0bf0*/  ISETP.NE.U32.AND P0, PT, RZ, UR16, PT ;  /* 0x00000010ff007c0c */ /* 0x000fe4000bf05070 */
[----:B------:R-:W-:Y:S02]  /*0c00*/  R2UR UR4, R16 ;  /* 0x00000000100472ca */ /* 0x000fe400000e0000 */
[----:B------:R-:W-:Y:S02]  /*0c10*/  ISETP.NE.AND.EX P0, PT, RZ, UR17, PT, P0 ;  /* 0x00000011ff007c0c */ /* 0x000fe4000bf05300 */
[----:B------:R-:W-:-:S11]  /*0c20*/  R2UR UR5, R17 ;  /* 0x00000000110572ca */ /* 0x000fd600000e0000 */
[----:B------:R-:W-:Y:S05]  /*0c30*/  @!P0 BRA `(.L_x_10) ;  /* 0x0000000000308947 */ /* 0x000fea0003800000 */
[----:B------:R-:W-:Y:S01]  /*0c40*/  R2UR UR4, R16 ;  /* 0x00000000100472ca */ /* 0x000fe200000e0000 */
[----:B------:R-:W-:Y:S01]  /*0c50*/  ULDC UR9, c[0x0][0x634] ;  /* 0x00018d0000097ab9 */ /* 0x000fe20000000800 */
[----:B------:R-:W-:-:S11]  /*0c60*/  R2UR UR13, R17 ;  /* 0x00000000110d72ca */ /* 0x000fd600000e0000 */
[----:B------:R-:W-:-:S04]  /*0c70*/  UIADD3 UR9, UP0, UR4, UR9, URZ ;  /* 0x0000000904097290 */ /* 0x000fc8000ff1e03f */
[----:B------:R-:W-:-:S04]  /*0c80*/  UIADD3.X UR13, URZ, UR13, URZ, UP0, !UPT ;  /* 0x0000000d3f0d7290 */ /* 0x000fc800087fe43f */
[----:B------:R-:W-:-:S04]  /*0c90*/  UIMAD.WIDE.U32 UR4, UR13, UR16, URZ ;  /* 0x000000100d0472a5 */ /* 0x000fc8000f8e003f */
[----:B------:R-:W-:Y:S02]  /*0ca0*/  UIMAD.WIDE.U32 UR6, UP0, UR9, UR17, UR4 ;  /* 0x00000011090672a5 */ /* 0x000fe4000f800004 */
[----:B------:R-:W-:Y:S02]  /*0cb0*/  UIMAD.WIDE.U32 UR4, UR9, UR16, URZ ;  /* 0x00000010090472a5 */ /* 0x000fe4000f8e003f */
[----:B------:R-:W-:Y:S02]  /*0cc0*/  UIADD3.X UR15, URZ, URZ, URZ, UP0, !UPT ;  /* 0x0000003f3f0f7290 */ /* 0x000fe400087fe43f */
[----:B------:R-:W-:Y:S01]  /*0cd0*/  UIADD3 URZ, UP0, UR5, UR6, URZ ;  /* 0x00000006053f7290 */ /* 0x000fe2000ff1e03f */
[----:B------:R-:W-:-:S03]  /*0ce0*/  UMOV UR14, UR7 ;  /* 0x00000007000e7c82 */ /* 0x000fc60008000000 */
[----:B------:R-:W-:-:S12]  /*0cf0*/  UIMAD.WIDE.U32.X UR4, UR13, UR17, UR14, UP0 ;  /* 0x000000110d0472a5 */ /* 0x000fd800080e040e */
.L_x_10:
[----:B------:R-:W-:Y:S01]  /*0d00*/  USHF.R.U64 UR58, UR4, UR18, UR5 ;  /* 0x00000012043a7299 */ /* 0x000fe20008001205 */
[----:B------:R-:W-:Y:S01]  /*0d10*/  R2UR UR7, R17 ;  /* 0x00000000110772ca */ /* 0x000fe200000e0000 */
[----:B------:R-:W-:Y:S02]  /*0d20*/  USHF.R.U32.HI UR4, URZ, UR18, UR5 ;  /* 0x000000123f047299 */ /* 0x000fe40008011605 */
[----:B------:R-:W-:Y:S01]  /*0d30*/  UIADD3 UR5, UP0, URZ, -UR58, URZ ;  /* 0x8000003a3f057290 */ /* 0x000fe2000ff1e03f */
[----:B------:R-:W-:Y:S01]  /*0d40*/  ULDC.64 UR14, c[0x0][0x620] ;  /* 0x00018800000e7ab9 */ /* 0x000fe20000000a00 */
[----:B------:R-:W-:Y:S02]  /*0d50*/  UMOV UR6, UR19 ;  /* 0x0000001300067c82 */ /* 0x000fe40008000000 */
[----:B------:R-:W-:Y:S01]  /*0d60*/  UIADD3.X UR4, URZ, ~UR4, URZ, UP0, !UPT ;  /* 0x800000043f047290 */ /* 0x000fe200087fe43f */
[----:B------:R-:W-:Y:S01]  /*0d70*/  ULDC UR9, c[0x0][0x618] ;  /* 0x0001860000097ab9 */ /* 0x000fe20000000800 */
[----:B------:R-:W-:-:S02]  /*0d80*/  UIMAD UR12, UR11, UR12, UR10 ;  /* 0x0000000c0b0c72a4 */ /* 0x000fc4000f8e020a */
[----:B------:R-:W-:Y:S02]  /*0d90*/  UIMAD UR4, UR4, UR14, URZ ;  /* 0x0000000e040472a4 */ /* 0x000fe4000f8e023f */
[----:B------:R-:W-:Y:S02]  /*0da0*/  UIMAD.WIDE.U32 UR6, UR5, UR14, UR6 ;  /* 0x0000000e050672a5 */ /* 0x000fe4000f8e0006 */
[----:B------:R-:W-:Y:S01]  /*0db0*/  UIMAD UR4, UR5, UR15, UR4 ;  /* 0x0000000f050472a4 */ /* 0x000fe2000f8e0204 */
[----:B------:R-:W-:Y:S01]  /*0dc0*/  ULDC UR10, c[0x0][0x608] ;  /* 0x00018200000a7ab9 */ /* 0x000fe20000000800 */
[----:B------:R-:W-:Y:S02]  /*0dd0*/  ULDC UR18, c[0x0][0x658] ;  /* 0x0001960000127ab9 */ /* 0x000fe40000000800 */
[----:B------:R-:W-:Y:S01]  /*0de0*/  UIADD3 UR7, UR7, UR4, URZ ;  /* 0x0000000407077290 */ /* 0x000fe2000fffe03f */
[----:B------:R-:W-:Y:S02]  /*0df0*/  UMOV UR11, 0xffffffff ;  /* 0xffffffff000b7882 */ /* 0x000fe40000000000 */
[----:B------:R-:W-:Y:S01]  /*0e00*/  ULDC.64 UR4, c[0x0][0x640] ;  /* 0x0001900000047ab9 */ /* 0x000fe20000000a00 */
[----:B------:R-:W-:Y:S01]  /*0e10*/  USHF.R.U64 UR16, UR6, UR9, UR7 ;  /* 0x0000000906107299 */ /* 0x000fe20008001207 */
[----:B------:R-:W-:Y:S01]  /*0e20*/  ISETP.NE.U32.AND P0, PT, RZ, UR4, PT ;  /* 0x00000004ff007c0c */ /* 0x000fe2000bf05070 */
[----:B------:R-:W-:-:S02]  /*0e30*/  USHF.R.U32.HI UR7, URZ, UR9, UR7 ;  /* 0x000000093f077299 */ /* 0x000fc40008011607 */
[----:B------:R-:W-:Y:S01]  /*0e40*/  USHF.L.U32 UR6, UR11, UR18, URZ ;  /* 0x000000120b067299 */ /* 0x000fe2000800063f */
[----:B------:R-:W-:Y:S01]  /*0e50*/  ISETP.NE.AND.EX P0, PT, RZ, UR5, PT, P0 ;  /* 0x00000005ff007c0c */ /* 0x000fe2000bf05300 */
[----:B------:R-:W-:Y:S02]  /*0e60*/  USHF.R.U64 UR22, UR16, UR10, UR7 ;  /* 0x0000000a10167299 */ /* 0x000fe40008001207 */
[----:B------:R-:W-:Y:S02]  /*0e70*/  USHF.R.U32.HI UR7, URZ, UR10, UR7 ;  /* 0x0000000a3f077299 */ /* 0x000fe40008011607 */
[----:B------:R-:W-:Y:S02]  /*0e80*/  UISETP.NE.AND UP1, UPT, UR61, URZ, UPT ;  /* 0x0000003f3d00728c */ /* 0x000fe4000bf25270 */
[----:B------:R-:W-:Y:S01]  /*0e90*/  USHF.R.U64 UR23, UR22, UR18, UR7 ;  /* 0x0000001216177299 */ /* 0x000fe20008001207 */
[----:B------:R-:W-:Y:S01]  /*0ea0*/  ULDC UR17, c[0x0][0x600] ;  /* 0x0001800000117ab9 */ /* 0x000fe20000000800 */
[----:B------:R-:W-:-:S02]  /*0eb0*/  ULOP3.LUT UR13, URZ, UR6, URZ, 0x33, !UPT ;  /* 0x000000063f0d7292 */ /* 0x000fc4000f8e333f */
[----:B------:R-:W-:Y:S02]  /*0ec0*/  UIADD3 UR15, UR17, -0x1, URZ ;  /* 0xffffffff110f7890 */ /* 0x000fe4000fffe03f */
[----:B------:R-:W-:Y:S02]  /*0ed0*/  USEL UR12, UR8, UR12, !UP1 ;  /* 0x0000000c080c7287 */ /* 0x000fe4000c800000 */
[----:B------:R-:W-:Y:S01]  /*0ee0*/  USHF.R.U32.HI UR7, URZ, UR18, UR7 ;  /* 0x000000123f077299 */ /* 0x000fe20008011607 */
[----:B------:R-:W-:Y:S01]  /*0ef0*/  ULDC UR19, c[0x0][0x648] ;  /* 0x0001920000137ab9 */ /* 0x000fe20000000800 */
[----:B------:R-:W-:Y:S01]  /*0f00*/  ULDC UR20, c[0x0][0x638] ;  /* 0x00018e0000147ab9 */ /* 0x000fe20000000800 */
[----:B------:R-:W-:Y:S01]  /*0f10*/  UMOV UR21, 0x1 ;  /* 0x0000000100157882 */ /* 0x000fe20000000000 */
[----:B------:R-:W-:Y:S01]  /*0f20*/  UMOV UR6, UR23 ;  /* 0x0000001700067c82 */ /* 0x000fe20008000000 */
[----:B------:R-:W-:Y:S07]  /*0f30*/  @!P0 BRA `(.L_x_11) ;  /* 0x0000000000308947 */ /* 0x000fee0003800000 */
[----:B------:R-:W-:Y:S02]  /*0f40*/  ULDC UR10, c[0x0][0x64c] ;  /* 0x00019300000a7ab9 */ /* 0x000fe40000000800 */
        /* <DEDUP_REMOVED lines=8> */
[----:B------:R-:W-:-:S07]  /*0fd0*/  UIMAD.WIDE.U32.X UR4, UR14, UR5, UR10, UP0 ;  /* 0x000000050e0472a5 */ /* 0x000fce00080e040a */
[----:B------:R-:W-:Y:S01]  /*0fe0*/  UMOV UR6, UR4 ;  /* 0x0000000400067c82 */ /* 0x000fe20008000000 */
[----:B------:R-:W-:-:S05]  /*0ff0*/  UMOV UR7, UR5 ;  /* 0x0000000500077c82 */ /* 0x000fca0008000000 */
.L_x_11:
[----:B------:R-:W-:Y:S01]  /*1000*/  USHF.R.U64 UR5, UR6, UR19, UR7 ;  /* 0x0000001306057299 */ /* 0x000fe20008001207 */
[----:B------:R-:W-:Y:S01]  /*1010*/  IMAD.MOV.U32 R0, RZ, RZ, 0x1 ;  /* 0x00000001ff007424 */ /* 0x000fe200078e00ff */
[----:B------:R-:W-:Y:S02]  /*1020*/  USHF.L.U32 UR4, UR21, UR18, URZ ;  /* 0x0000001215047299 */ /* 0x000fe4000800063f */
[----:B------:R-:W-:Y:S02]  /*1030*/  ULOP3.LUT UR13, UR22, UR13, URZ, 0xc0, !UPT ;  /* 0x0000000d160d7292 */ /* 0x000fe4000f8ec03f */
[----:B------:R-:W-:Y:S02]  /*1040*/  UIADD3 UR6, -UR5, URZ, URZ ;  /* 0x0000003f05067290 */ /* 0x000fe4000fffe13f */
[----:B------:R-:W-:Y:S02]  /*1050*/  UIMAD UR13, UR4, UR5, UR13 ;  /* 0x00000005040d72a4 */ /* 0x000fe4000f8e020d */
[----:B------:R-:W-:-:S02]  /*1060*/  ULOP3.LUT UR15, UR16, UR15, URZ, 0xc0, !UPT ;  /* 0x0000000f100f7292 */ /* 0x000fc4000f8ec03f */
[----:B------:R-:W-:Y:S01]  /*1070*/  UIMAD UR4, UR6, UR20, UR23 ;  /* 0x00000014060472a4 */ /* 0x000fe2000f8e0217 */
[----:B------:R-:W-:Y:S01]  /*1080*/  ULDC UR5, c[0x0][0x610] ;  /* 0x0001840000057ab9 */ /* 0x000fe20000000800 */
[----:B------:R-:W-:Y:S02]  /*1090*/  UISETP.NE.AND UP0, UPT, UR61, URZ, UPT ;  /* 0x0000003f3d00728c */ /* 0x000fe4000bf05270 */
[----:B------:R-:W-:Y:S02]  /*10a0*/  UIMAD UR12, UR13, UR5, UR12 ;  /* 0x000000050d0c72a4 */ /* 0x000fe4000f8e020c */
[----:B------:R-:W-:-:S04]  /*10b0*/  UIMAD UR4, UR4, UR17, UR15 ;  /* 0x00000011040472a4 */ /* 0x000fc8000f8e020f */
[----:B------:R-:W-:Y:S02]  /*10c0*/  USEL UR5, UR4, UR12, !UP0 ;  /* 0x0000000c04057287 */ /* 0x000fe4000c000000 */
[----:B------:R-:W-:-:S04]  /*10d0*/  USEL UR4, UR12, UR4, !UP0 ;  /* 0x000000040c047287 */ /* 0x000fc8000c000000 */
[----:B------:R-:W-:Y:S02]  /*10e0*/  IMAD.U32 R22, RZ, RZ, UR5 ;  /* 0x00000005ff167e24 */ /* 0x000fe4000f8e00ff */
[----:B------:R-:W-:-:S07]  /*10f0*/  IMAD.U32 R23, RZ, RZ, UR4 ;  /* 0x00000004ff177e24 */ /* 0x000fce000f8e00ff */
.L_x_9:
[----:B------:R-:W-:-:S08]  /*1100*/  NOP ;  /* 0x0000000000007918 */ /* 0x000fd00000000000 */
[----:B------:R-:W0:Y:S02]  /*1110*/  USETMAXREG.TRY_ALLOC.CTAPOOL UP0, 0xe8 ;  /* 0x000000e8000079c8 */ /* 0x000e240008000600 */
[----:B0-----:R-:W-:-:S13]  /*1120*/  PLOP3.LUT P0, PT, PT, PT, UP0, 0x80, 0x0 ;  /* 0x000000000000781c */ /* 0x001fda0003f0f008 */
[----:B------:R-:W-:Y:S05]  /*1130*/  @!P0 BRA `(.L_x_9) ;  /* 0xfffffffc00f08947 */ /* 0x000fea000383ffff */
[----:B------:R-:W-:Y:S01]  /*1140*/  ULDC.64 UR4, c[0x0][0x598] ;  /* 0x0001660000047ab9 */ /* 0x000fe20000000a00 */
[----:B------:R-:W-:Y:S01]  /*1150*/  ULDC.64 UR36, c[0x0][0x208] ;  /* 0x0000820000247ab9 */ /* 0x000fe20000000a00 */
[----:B------:R-:W-:-:S04]  /*1160*/  ISETP.NE.U32.AND P0, PT, RZ, UR4, PT ;  /* 0x00000004ff007c0c */ /* 0x000fc8000bf05070 */
[----:B------:R-:W-:-:S13]  /*1170*/  ISETP.NE.AND.EX P0, PT, RZ, UR5, PT, P0 ;  /* 0x00000005ff007c0c */ /* 0x000fda000bf05300 */
[----:B------:R-:W-:Y:S05]  /*1180*/  @!P0 BRA `(.L_x_12) ;  /* 0x00000000001c8947 */ /* 0x000fea0003800000 */
[----:B------:R-:W0:Y:S02]  /*1190*/  LDC.64 R4, c[0x0][0x598] ;  /* 0x00016600ff047b82 */ /* 0x000e240000000a00 */
[----:B0-----:R-:W2:Y:S02]  /*11a0*/  LDG.E.64 R4, desc[UR36][R4.64] ;  /* 0x0000002404047981 */ /* 0x001ea4000c1e1b00 */
[----:B--2---:R-:W-:-:S04]  /*11b0*/  ISETP.NE.U32.AND P0, PT, R4, RZ, PT ;  /* 0x000000ff0400720c */ /* 0x004fc80003f05070 */
[----:B------:R-:W-:-:S13]  /*11c0*/  ISETP.NE.AND.EX P0, PT, R5, RZ, PT, P0 ;  /* 0x000000ff0500720c */ /* 0x000fda0003f05300 */
[----:B------:R-:W-:Y:S05]  /*11d0*/  @!P0 BRA `(.L_x_12) ;  /* 0x0000000000088947 */ /* 0x000fea0003800000 */
[----:B------:R0:W5:Y:S01]  /*11e0*/  LD.E R201, desc[UR36][R4.64] ;  /* 0x0000002404c97980 */ /* 0x000162000c101900 */
[----:B------:R-:W-:Y:S05]  /*11f0*/  BRA `(.L_x_13) ;  /* 0x0000000000247947 */ /* 0x000fea0003800000 */
.L_x_12:
[----:B------:R-:W-:Y:S02]  /*1200*/  ULDC.64 UR4, c[0x0][0x588] ;  /* 0x0001620000047ab9 */ /* 0x000fe40000000a00 */
[----:B------:R-:W-:-:S04]  /*1210*/  ISETP.NE.U32.AND P0, PT, RZ, UR4, PT ;  /* 0x00000004ff007c0c */ /* 0x000fc8000bf05070 */
[----:B------:R-:W-:-:S13]  /*1220*/  ISETP.NE.AND.EX P0, PT, RZ, UR5, PT, P0 ;  /* 0x00000005ff007c0c */ /* 0x000fda000bf05300 */
[----:B------:R-:W-:Y:S05]  /*1230*/  @!P0 BRA `(.L_x_14) ;  /* 0x00000000000c8947 */ /* 0x000fea0003800000 */
[----:B------:R-:W0:Y:S02]  /*1240*/  LDC.64 R4, c[0x0][0x588] ;  /* 0x00016200ff047b82 */ /* 0x000e240000000a00 */
[----:B0-----:R1:W5:Y:S01]  /*1250*/  LDG.E R201, desc[UR36][R4.64] ;  /* 0x0000002404c97981 */ /* 0x001362000c1e1900 */
[----:B------:R-:W-:Y:S05]  /*1260*/  BRA `(.L_x_13) ;  /* 0x0000000000087947 */ /* 0x000fea0003800000 */
.L_x_14:
[----:B------:R-:W-:Y:S02]  /*1270*/  ULDC UR4, c[0x0][0x580] ;  /* 0x0001600000047ab9 */ /* 0x000fe40000000800 */
[----:B------:R-:W-:-:S07]  /*1280*/  IMAD.U32 R201, RZ, RZ, UR4 ;  /* 0x00000004ffc97e24 */ /* 0x000fce000f8e00ff */
.L_x_13:
[----:B------:R-:W-:Y:S02]  /*1290*/  ULDC.64 UR4, c[0x0][0x5a0] ;  /* 0x0001680000047ab9 */ /* 0x000fe40000000a00 */
[----:B------:R-:W-:-:S04]  /*12a0*/  ISETP.NE.U32.AND P0, PT, RZ, UR4, PT ;  /* 0x00000004ff007c0c */ /* 0x000fc8000bf05070 */
[----:B------:R-:W-:-:S13]  /*12b0*/  ISETP.NE.AND.EX P0, PT, RZ, UR5, PT, P0 ;  /* 0x00000005ff007c0c */ /* 0x000fda000bf05300 */
[----:B------:R-:W-:Y:S05]  /*12c0*/  @!P0 BRA `(.L_x_15) ;  /* 0x00000000001c8947 */ /* 0x000fea0003800000 */
[----:B01----:R-:W0:Y:S02]  /*12d0*/  LDC.64 R4, c[0x0][0x5a0] ;  /* 0x00016800ff047b82 */ /* 0x003e240000000a00 */
[----:B0-----:R-:W2:Y:S02]  /*12e0*/  LDG.E.64 R4, desc[UR36][R4.64] ;  /* 0x0000002404047981 */ /* 0x001ea4000c1e1b00 */
[----:B--2---:R-:W-:-:S04]  /*12f0*/  ISETP.NE.U32.AND P0, PT, R4, RZ, PT ;  /* 0x000000ff0400720c */ /* 0x004fc80003f05070 */
[----:B------:R-:W-:-:S13]  /*1300*/  ISETP.NE.AND.EX P0, PT, R5, RZ, PT, P0 ;  /* 0x000000ff0500720c */ /* 0x000fda0003f05300 */
[----:B------:R-:W-:Y:S05]  /*1310*/  @!P0 BRA `(.L_x_15) ;  /* 0x0000000000088947 */ /* 0x000fea0003800000 */
[----:B------:R0:W5:Y:S01]  /*1320*/  LD.E R200, desc[UR36][R4.64] ;  /* 0x0000002404c87980 */ /* 0x000162000c101900 */
[----:B------:R-:W-:Y:S05]  /*1330*/  BRA `(.L_x_16) ;  /* 0x0000000000247947 */ /* 0x000fea0003800000 */
.L_x_15:
[----:B------:R-:W-:Y:S02]  /*1340*/  ULDC.64 UR4, c[0x0][0x590] ;  /* 0x0001640000047ab9 */ /* 0x000fe40000000a00 */
[----:B------:R-:W-:-:S04]  /*1350*/  ISETP.NE.U32.AND P0, PT, RZ, UR4, PT ;  /* 0x00000004ff007c0c */ /* 0x000fc8000bf05070 */
[----:B------:R-:W-:-:S13]  /*1360*/  ISETP.NE.AND.EX P0, PT, RZ, UR5, PT, P0 ;  /* 0x00000005ff007c0c */ /* 0x000fda000bf05300 */
[----:B------:R-:W-:Y:S05]  /*1370*/  @!P0 BRA `(.L_x_17) ;  /* 0x00000000000c8947 */ /* 0x000fea0003800000 */
[----:B01----:R-:W0:Y:S02]  /*1380*/  LDC.64 R4, c[0x0][0x590] ;  /* 0x00016400ff047b82 */ /* 0x003e240000000a00 */
[----:B0-----:R1:W5:Y:S01]  /*1390*/  LDG.E R200, desc[UR36][R4.64] ;  /* 0x0000002404c87981 */ /* 0x001362000c1e1900 */
[----:B------:R-:W-:Y:S05]  /*13a0*/  BRA `(.L_x_16) ;  /* 0x0000000000087947 */ /* 0x000fea0003800000 */
.L_x_17:
[----:B------:R-:W-:Y:S02]  /*13b0*/  ULDC UR4, c[0x0][0x584] ;  /* 0x0001610000047ab9 */ /* 0x000fe40000000800 */
[----:B------:R-:W-:-:S07]  /*13c0*/  IMAD.U32 R200, RZ, RZ, UR4 ;  /* 0x00000004ffc87e24 */ /* 0x000fce000f8e00ff */
.L_x_16:
[----:B------:R-:W-:-:S13]  /*13d0*/  LOP3.LUT P0, RZ, R0, 0xff, RZ, 0xc0, !PT ;  /* 0x000000ff00ff7812 */ /* 0x000fda000780c0ff */
[----:B------:R-:W-:Y:S05]  /*13e0*/  @!P0 EXIT ;  /* 0x000000000000894d */ /* 0x000fea0003800000 */
[----:B------:R-:W-:Y:S01]  /*13f0*/  ULDC UR4, c[0x0][0x28c] ;  /* 0x0000a30000047ab9 */ /* 0x000fe20000000800 */
[----:B------:R-:W-:Y:S01]  /*1400*/  UMOV UR60, URZ ;  /* 0x0000003f003c7c82 */ /* 0x000fe20008000000 */
[----:B------:R-:W-:Y:S01]  /*1410*/  UIADD3 UR4, UR4, 0x3f, URZ ;  /* 0x0000003f04047890 */ /* 0x000fe2000fffe03f */
[----:B------:R-:W-:-:S03]  /*1420*/  UMOV UR57, URZ ;  /* 0x0000003f00397c82 */ /* 0x000fc60008000000 */
[----:B------:R-:W-:-:S04]  /*1430*/  USHF.R.S32.HI UR5, URZ, 0x1f, UR4 ;  /* 0x0000001f3f057899 */ /* 0x000fc80008011404 */
[----:B------:R-:W-:-:S04]  /*1440*/  ULEA.HI UR5, UR5, UR4, URZ, 0x6 ;  /* 0x0000000405057291 */ /* 0x000fc8000f8f303f */
[----:B------:R-:W-:-:S12]  /*1450*/  USHF.R.S32.HI UR59, URZ, 0x6, UR5 ;  /* 0x000000063f3b7899 */ /* 0x000fd80008011405 */
.L_x_391:
[----:B------:R-:W-:Y:S01]  /*1460*/  LOP3.LUT R0, R2, 0x80, RZ, 0xc0, !PT ;  /* 0x0000008002007812 */ /* 0x000fe200078ec0ff */
[----:B------:R-:W2:Y:S01]  /*1470*/  S2UR UR7, SR_CgaCtaId ;  /* 0x00000000000779c3 */ /* 0x000ea20000008800 */
[----:B------:R-:W-:Y:S02]  /*1480*/  UMOV UR6, 0x400 ;  /* 0x0000040000067882 */ /* 0x000fe40000000000 */
[----:B------:R-:W-:-:S06]  /*1490*/  SHF.R.U32.HI R0, RZ, 0x7, R0 ;  /* 0x00000007ff007819 */ /* 0x000fcc0000011600 */
[----:B------:R-:W3:Y:S01]  /*14a0*/  SHFL.IDX PT, R0, R0, RZ, 0x1f ;  /* 0x00001fff00007589 */ /* 0x000ee200000e0000 */
[----:B--2---:R-:W-:Y:S01]  /*14b0*/  ULEA UR6, UR7, UR6, 0x18 ;  /* 0x0000000607067291 */ /* 0x004fe2000f8ec03f */
[----:B---3--:R-:W-:-:S13]  /*14c0*/  R2UR UR4, R0 ;  /* 0x00000000000472ca */ /* 0x008fda00000e0000 */
[----:B------:R-:W-:-:S04]  /*14d0*/  ULEA.HI UR5, UR4, UR4, URZ, 0x1 ;  /* 0x0000000404057291 */ /* 0x000fc8000f8f083f */
[----:B------:R-:W-:-:S04]  /*14e0*/  ULOP3.LUT UR5, UR5, 0xffffe, URZ, 0xc0, !UPT ;  /* 0x000ffffe05057892 */ /* 0x000fc8000f8ec03f */
[----:B------:R-:W-:-:S03]  /*14f0*/  UIADD3 UR5, UR4, -UR5, URZ ;  /* 0x8000000504057290 */ /* 0x000fc6000fffe03f */
[----:B------:R-:W-:Y:S01]  /*1500*/  ULDC UR4, c[0x0][0x28c] ;  /* 0x0000a30000047ab9 */ /* 0x000fe20000000800 */
[----:B------:R-:W-:Y:S01]  /*1510*/  ULEA UR5, UR5, UR6, 0xc ;  /* 0x0000000605057291 */ /* 0x000fe2000f8e603f */
[----:B------:R-:W-:-:S03]  /*1520*/  ISETP.LT.AND P0, PT, RZ, UR4, PT ;  /* 0x00000004ff007c0c */ /* 0x000fc6000bf01270 */
[----:B------:R-:W-:-:S04]  /*1530*/  UIADD3 UR5, UR5, 0x180, URZ ;  /* 0x0000018005057890 */ /* 0x000fc8000fffe03f */
[----:B------:R-:W-:-:S04]  /*1540*/  USHF.R.U32.HI UR5, URZ, 0x4, UR5 ;  /* 0x000000043f057899 */ /* 0x000fc80008011605 */
[----:B------:R-:W-:-:S04]  /*1550*/  ULOP3.LUT UR5, UR5, 0x3fff, URZ, 0xc0, !UPT ;  /* 0x00003fff05057892 */ /* 0x000fc8000f8ec03f */
[----:B------:R-:W-:Y:S01]  /*1560*/  ULOP3.LUT UR39, UR5, 0x10000, URZ, 0xfc, !UPT ;  /* 0x0001000005277892 */ /* 0x000fe2000f8efc3f */
[----:B01--4-:R-:W-:Y:S11]  /*1570*/  @P0 BRA `(.L_x_18) ;  /* 0x0000000000400947 */ /* 0x013ff60003800000 */
[----:B------:R-:W-:Y:S01]  /*1580*/  MOV R0, 0x0 ;  /* 0x0000000000007802 */ /* 0x000fe20000000f00 */
[----:B------:R-:W-:Y:S01]  /*1590*/  ULDC.64 UR4, c[0x4][0x68] ;  /* 0x01001a0000047ab9 */ /* 0x000fe20000000a00 */
[----:B------:R-:W-:Y:S01]  /*15a0*/  ULDC.64 UR6, c[0x4][0x8] ;  /* 0x0100020000067ab9 */ /* 0x000fe20000000a00 */
[----:B01----:R-:W-:Y:S01]  /*15b0*/  IMAD.U32 R4, RZ, RZ, UR4 ;  /* 0x00000004ff047e24 */ /* 0x003fe2000f8e00ff */
[----:B------:R0:W1:Y:S01]  /*15c0*/  LDC.64 R14, c[0x4][R0] ;  /* 0x01000000000e7b82 */ /* 0x0000620000000a00 */
[----:B------:R-:W-:Y:S01]  /*15d0*/  IMAD.U32 R5, RZ, RZ, UR5 ;  /* 0x00000005ff057e24 */ /* 0x000fe2000f8e00ff */
[----:B------:R-:W-:Y:S01]  /*15e0*/  ULDC.64 UR4, c[0x4][0x70] ;  /* 0x01001c0000047ab9 */ /* 0x000fe20000000a00 */
[----:B------:R-:W-:Y:S02]  /*15f0*/  IMAD.U32 R10, RZ, RZ, UR6 ;  /* 0x00000006ff0a7e24 */ /* 0x000fe4000f8e00ff */
[----:B------:R-:W-:Y:S02]  /*1600*/  IMAD.U32 R6, RZ, RZ, UR4 ;  /* 0x00000004ff067e24 */ /* 0x000fe4000f8e00ff */
[----:B------:R-:W-:-:S02]  /*1610*/  IMAD.U32 R7, RZ, RZ, UR5 ;  /* 0x00000005ff077e24 */ /* 0x000fc4000f8e00ff */
[----:B------:R-:W-:Y:S02]  /*1620*/  IMAD.U32 R11, RZ, RZ, UR7 ;  /* 0x00000007ff0b7e24 */ /* 0x000fe4000f8e00ff */
[----:B------:R-:W-:Y:S02]  /*1630*/  IMAD.MOV.U32 R8, RZ, RZ, 0x1e1 ;  /* 0x000001e1ff087424 */ /* 0x000fe400078e00ff */
[----:B------:R-:W-:Y:S02]  /*1640*/  IMAD.MOV.U32 R12, RZ, RZ, 0x1 ;  /* 0x00000001ff0c7424 */ /* 0x000fe400078e00ff */
[----:B0-----:R-:W-:-:S07]  /*1650*/  IMAD.MOV.U32 R13, RZ, RZ, RZ ;  /* 0x000000ffff0d7224 */ /* 0x001fce00078e00ff */
[----:B------:R-:W-:-:S07]  /*1660*/  LEPC R20, `(.L_x_18) ;  /* 0x000000001014794e */ /* 0x000fce0000000000 */
[----:B-1---5:R-:W-:Y:S05]  /*1670*/  CALL.ABS.NOINC R14 ;  /* 0x000000000e007343 */ /* 0x022fea0003c00000 */
.L_x_18:
[----:B------:R-:W-:-:S06]  /*1680*/  ULOP3.LUT UR4, UR56, 0x1, URZ, 0xfc, !UPT ;  /* 0x0000000138047892 */ /* 0x000fcc000f8efc3f */
[----:B------:R-:W-:-:S05]  /*1690*/  IMAD.U32 R0, RZ, RZ, UR4 ;  /* 0x00000004ff007e24 */ /* 0x000fca000f8e00ff */
[----:B------:R-:W-:-:S13]  /*16a0*/  ISETP.NE.AND P0, PT, R0, 0x3, PT ;  /* 0x000000030000780c */ /* 0x000fda0003f05270 */
[----:B------:R-:W-:Y:S05]  /*16b0*/  @!P0 BRA `(.L_x_19) ;  /* 0x0000000000048947 */ /* 0x000fea0003800000 */
[----:B------:R-:W-:Y:S01]  /*16c0*/  BPT.TRAP 0x1 ;  /* 0x000000040000795c */ /* 0x000fe20000300000 */
.L_x_19:
[----:B------:R-:W2:Y:S01]  /*16d0*/  S2UR UR5, SR_CgaCtaId ;  /* 0x00000000000579c3 */ /* 0x000ea20000008800 */
[----:B------:R-:W-:Y:S01]  /*16e0*/  UMOV UR4, 0x400 ;  /* 0x0000040000047882 */ /* 0x000fe20000000000 */
[----:B------:R-:W-:Y:S02]  /*16f0*/  IMAD.U32 R0, RZ, RZ, UR60 ;  /* 0x0000003cff007e24 */ /* 0x000fe4000f8e00ff */
[----:B01----:R-:W-:-:S03]  /*1700*/  IMAD.U32 R4, RZ, RZ, UR57 ;  /* 0x00000039ff047e24 */ /* 0x003fc6000f8e00ff */
[----:B------:R-:W-:Y:S01]  /*1710*/  SHF.L.U32 R0, R0, 0x1f, RZ ;  /* 0x0000001f00007819 */ /* 0x000fe200000006ff */
[----:B--2---:R-:W-:-:S06]  /*1720*/  ULEA UR4, UR5, UR4, 0x18 ;  /* 0x0000000405047291 */ /* 0x004fcc000f8ec03f */
[----:B------:R-:W-:-:S04]  /*1730*/  IMAD.U32 R5, RZ, RZ, UR4 ;  /* 0x00000004ff057e24 */ /* 0x000fc8000f8e00ff */
[----:B------:R-:W-:-:S04]  /*1740*/  IMAD R3, R4, 0x8, R5 ;  /* 0x0000000804037824 */ /* 0x000fc800078e0205 */
[----:B------:R0:W1:Y:S01]  /*1750*/  SYNCS.PHASECHK.TRANS64.TRYWAIT P1, [R3+URZ], R0 ;  /* 0x00000000030075a7 */ /* 0x000062000802017f */
[----:B------:R-:W-:Y:S05]  /*1760*/  @!P0 BRA `(.L_x_20) ;  /* 0x0000000000048947 */ /* 0x000fea0003800000 */
[----:B------:R-:W-:Y:S01]  /*1770*/  BPT.TRAP 0x1 ;  /* 0x000000040000795c */ /* 0x000fe20000300000 */
.L_x_20:
[----:B-1----:R-:W-:Y:S05]  /*1780*/  @P1 BRA `(.L_x_21) ;  /* 0x0000000000081947 */ /* 0x002fea0003800000 */
[----:B------:R-:W1:Y:S02]  /*1790*/  SYNCS.PHASECHK.TRANS64.TRYWAIT P1, [R3+URZ], R0 ;  /* 0x00000000030075a7 */ /* 0x000e64000802017f */
[----:B-1----:R-:W-:Y:S05]  /*17a0*/  @!P1 BRA `(.L_x_22) ;  /* 0x000000d000889947 */ /* 0x002fea0003800000 */
.L_x_21:
[----:B------:R-:W-:-:S04]  /*17b0*/  UISETP.LT.AND UP0, UPT, UR59, 0x1, UPT ;  /* 0x000000013b00788c */ /* 0x000fc8000bf01270 */
[----:B------:R-:W-:-:S06]  /*17c0*/  USEL UR4, UR59, 0x1, UP0 ;  /* 0x000000013b047887 */ /* 0x000fcc0008000000 */
[----:B01----:R-:W-:Y:S01]  /*17d0*/  IMAD.U32 R0, RZ, RZ, UR4 ;  /* 0x00000004ff007e24 */ /* 0x003fe2000f8e00ff */
[----:B------:R-:W-:Y:S05]  /*17e0*/  WARPSYNC.ALL ;  /* 0x0000000000007948 */ /* 0x000fea0003800000 */
[----:B------:R-:W-:-:S04]  /*17f0*/  IADD3 R0, -R0, UR59, RZ ;  /* 0x0000003b00007c10 */ /* 0x000fc8000fffe1ff */
[----:B------:R-:W-:Y:S02]  /*1800*/  ISETP.GE.AND P1, PT, R0, 0x1, PT ;  /* 0x000000010000780c */ /* 0x000fe40003f26270 */
[----:B------:R-:W-:Y:S01]  /*1810*/  R2UR UR4, R5 ;  /* 0x00000000050472ca */ /* 0x000fe200000e0000 */
[----:B------:R-:W-:Y:S01]  /*1820*/  ULEA UR6, UR57, UR39, 0xa ;  /* 0x0000002739067291 */ /* 0x000fe2000f8e503f */
[----:B------:R-:W-:Y:S01]  /*1830*/  WARPGROUP.ARRIVE ;  /* 0x00000000000079c5 */ /* 0x000fe20000000000 */
[----:B------:R-:W-:Y:S01]  /*1840*/  UMOV UR41, 0x80000020 ;  /* 0x8000002000297882 */ /* 0x000fe20000000000 */
[----:B------:R-:W-:Y:S01]  /*1850*/  UMOV UR43, 0x80000020 ;  /* 0x80000020002b7882 */ /* 0x000fe20000000000 */
[----:B------:R-:W-:Y:S01]  /*1860*/  UMOV UR33, UR41 ;  /* 0x0000002900217c82 */ /* 0x000fe20008000000 */
[----:B------:R-:W-:Y:S01]  /*1870*/  UMOV UR35, 0x80000020 ;  /* 0x8000002000237882 */ /* 0x000fe20000000000 */
[----:B------:R-:W-:Y:S01]  /*1880*/  UMOV UR25, UR41 ;  /* 0x0000002900197c82 */ /* 0x000fe20008000000 */
[----:B------:R-:W-:Y:S01]  /*1890*/  UMOV UR40, UR6 ;  /* 0x0000000600287c82 */ /* 0x000fe20008000000 */
[----:B------:R-:W-:Y:S01]  /*18a0*/  UMOV UR27, 0x80000020 ;  /* 0x80000020001b7882 */ /* 0x000fe20000000000 */
[----:B------:R-:W-:Y:S01]  /*18b0*/  UMOV UR32, UR40 ;  /* 0x0000002800207c82 */ /* 0x000fe20008000000 */
[----:B------:R-:W-:Y:S01]  /*18c0*/  UMOV UR24, UR40 ;  /* 0x0000002800187c82 */ /* 0x000fe20008000000 */
[----:B------:R-:W-:Y:S01]  /*18d0*/  UMOV UR16, UR40 ;  /* 0x0000002800107c82 */ /* 0x000fe20008000000 */
[----:B------:R-:W-:Y:S01]  /*18e0*/  UIADD3 UR4, UR4, 0x20180, URZ ;  /* 0x0002018004047890 */ /* 0x000fe2000fffe03f */
[----:B------:R-:W-:Y:S01]  /*18f0*/  UMOV UR17, UR41 ;  /* 0x0000002900117c82 */ /* 0x000fe20008000000 */
[----:B------:R-:W-:-:S02]  /*1900*/  UMOV UR19, 0x80000020 ;  /* 0x8000002000137882 */ /* 0x000fc40000000000 */
[----:B------:R-:W-:Y:S01]  /*1910*/  USHF.R.U32.HI UR4, URZ, 0x4, UR4 ;  /* 0x000000043f047899 */ /* 0x000fe20008011604 */
[----:B------:R-:W-:Y:S01]  /*1920*/  UMOV UR8, UR40 ;  /* 0x0000002800087c82 */ /* 0x000fe20008000000 */
[----:B------:R-:W-:Y:S02]  /*1930*/  UMOV UR9, UR41 ;  /* 0x0000002900097c82 */ /* 0x000fe40008000000 */
[----:B------:R-:W-:Y:S01]  /*1940*/  ULOP3.LUT UR4, UR4, 0x3fff, URZ, 0xc0, !UPT ;  /* 0x00003fff04047892 */ /* 0x000fe2000f8ec03f */
[----:B------:R-:W-:Y:S01]  /*1950*/  UMOV UR11, 0x80000020 ;  /* 0x80000020000b7882 */ /* 0x000fe20000000000 */
[----:B------:R-:W-:Y:S02]  /*1960*/  UMOV UR44, UR40 ;  /* 0x00000028002c7c82 */ /* 0x000fe40008000000 */
[----:B------:R-:W-:Y:S01]  /*1970*/  ULOP3.LUT UR4, UR4, 0x10000, URZ, 0xfc, !UPT ;  /* 0x0001000004047892 */ /* 0x000fe2000f8efc3f */
[----:B------:R-:W-:Y:S01]  /*1980*/  UMOV UR45, UR41 ;  /* 0x00000029002d7c82 */ /* 0x000fe20008000000 */
[----:B------:R-:W-:-:S02]  /*1990*/  UMOV UR47, 0x80000020 ;  /* 0x80000020002f7882 */ /* 0x000fc40000000000 */
[----:B------:R-:W-:Y:S01]  /*19a0*/  UIMAD UR5, UR57, 0x2c0, UR4 ;  /* 0x000002c0390578a4 */ /* 0x000fe2000f8e0204 */
[----:B------:R-:W-:Y:S01]  /*19b0*/  UMOV UR20, UR40 ;  /* 0x0000002800147c82 */ /* 0x000fe20008000000 */
[----:B------:R-:W-:Y:S02]  /*19c0*/  UMOV UR21, UR41 ;  /* 0x0000002900157c82 */ /* 0x000fe40008000000 */
[----:B------:R-:W-:Y:S02]  /*19d0*/  UIADD3 UR34, UR5, 0x40, URZ ;  /* 0x0000004005227890 */ /* 0x000fe4000fffe03f */
[----:B------:R-:W-:Y:S02]  /*19e0*/  UIADD3 UR26, UR5, 0x80, URZ ;  /* 0x00000080051a7890 */ /* 0x000fe4000fffe03f */
[----:B------:R-:W-:Y:S01]  /*19f0*/  UMOV UR42, UR5 ;  /* 0x00000005002a7c82 */ /* 0x000fe20008000000 */
[----:B------:R-:W-:Y:S01]  /*1a00*/  UIADD3 UR18, UR5, 0xc0, URZ ;  /* 0x000000c005127890 */ /* 0x000fe2000fffe03f */
[----:B------:R-:W-:Y:S01]  /*1a10*/  IGMMA.64x16x32.S8.S8 R192, gdesc[UR40], RZ, !UPT, gsb0 ;  /* 0x0060000028c079f1 */ /* 0x000fe2000c0410ff */
[----:B------:R-:W-:-:S02]  /*1a20*/  UIADD3 UR10, UR5, 0x100, URZ ;  /* 0x00000100050a7890 */ /* 0x000fc4000fffe03f */
[----:B------:R-:W-:Y:S02]  /*1a30*/  UIADD3 UR46, UR5, 0x140, URZ ;  /* 0x00000140052e7890 */ /* 0x000fe4000fffe03f */
[----:B------:R-:W-:Y:S01]  /*1a40*/  UIADD3 UR22, UR5, 0x180, URZ ;  /* 0x0000018005167890 */ /* 0x000fe2000fffe03f */
[----:B------:R-:W-:Y:S01]  /*1a50*/  UMOV UR23, 0x80000020 ;  /* 0x8000002000177882 */ /* 0x000fe20000000000 */
[----:B------:R-:W-:Y:S01]  /*1a60*/  UIADD3 UR50, UR5, 0x1c0, URZ ;  /* 0x000001c005327890 */ /* 0x000fe2000fffe03f */
[----:B------:R-:W-:Y:S01]  /*1a70*/  UMOV UR48, UR40 ;  /* 0x0000002800307c82 */ /* 0x000fe20008000000 */
[----:B------:R-:W-:Y:S01]  /*1a80*/  UMOV UR49, UR41 ;  /* 0x0000002900317c82 */ /* 0x000fe20008000000 */
        /* <DEDUP_REMOVED lines=14> */
[----:B------:R-:W-:-:S02]  /*1b70*/  WARPGROUP.DEPBAR.LE gsb0, 0x0 ;  /* 0x00008000000079c5 */ /* 0x000fc40000010000 */
[----:B------:R-:W-:-:S06]  /*1b80*/  WARPGROUP.ARRIVE ;  /* 0x00000000000079c5 */ /* 0x000fcc0000000000 */
[----:B------:R-:W-:Y:S03]  /*1b90*/  IGMMA.64x16x32.S8.S8 R176, gdesc[UR32], RZ, !UPT, gsb0 ;  /* 0x0060000020b079f1 */ /* 0x000fe6000c0410ff */
[----:B------:R-:W-:Y:S02]  /*1ba0*/  WARPGROUP.DEPBAR.LE gsb0, 0x0 ;  /* 0x00008000000079c5 */ /* 0x000fe40000010000 */
[----:B------:R-:W-:-:S06]  /*1bb0*/  WARPGROUP.ARRIVE ;  /* 0x00000000000079c5 */ /* 0x000fcc0000000000 */
[----:B------:R-:W-:Y:S03]  /*1bc0*/  IGMMA.64x16x32.S8.S8 R160, gdesc[UR24], RZ, !UPT, gsb0 ;  /* 0x0060000018a079f1 */ /* 0x000fe6000c0410ff */
[----:B------:R-:W-:Y:S02]  /*1bd0*/  WARPGROUP.DEPBAR.LE gsb0, 0x0 ;  /* 0x00008000000079c5 */ /* 0x000fe40000010000 */
[----:B------:R-:W-:-:S06]  /*1be0*/  WARPGROUP.ARRIVE ;  /* 0x00000000000079c5 */ /* 0x000fcc0000000000 */
[----:B------:R-:W-:Y:S01]  /*1bf0*/  IGMMA.64x16x32.S8.S8 R144, gdesc[UR16], RZ, !UPT, gsb0 ;  /* 0x00600000109079f1 */ /* 0x000fe2000c0410ff */
[----:B------:R-:W-:Y:S01]  /*1c00*/  UIADD3 UR16, UR6, 0x2, URZ ;  /* 0x0000000206107890 */ /* 0x000fe2000fffe03f */
[----:B------:R-:W-:Y:S01]  /*1c10*/  UMOV UR17, 0x80000020 ;  /* 0x8000002000117882 */ /* 0x000fe20000000000 */
[----:B------:R-:W-:Y:S01]  /*1c20*/  UIADD3 UR6, UR6, 0x202, URZ ;  /* 0x0000020206067890 */ /* 0x000fe2000fffe03f */
[----:B------:R-:W-:-:S04]  /*1c30*/  UMOV UR41, UR17 ;  /* 0x0000001100297c82 */ /* 0x000fc80008000000 */
[----:B------:R-:W-:Y:S01]  /*1c40*/  UMOV UR40, UR16 ;  /* 0x0000001000287c82 */ /* 0x000fe20008000000 */
[----:B------:R-:W-:Y:S02]  /*1c50*/  WARPGROUP.DEPBAR.LE gsb0, 0x0 ;  /* 0x00008000000079c5 */ /* 0x000fe40000010000 */
[----:B------:R-:W-:-:S06]  /*1c60*/  WARPGROUP.ARRIVE ;  /* 0x00000000000079c5 */ /* 0x000fcc0000000000 */
[----:B------:R-:W-:Y:S03]  /*1c70*/  IGMMA.64x16x32.S8.S8 R128, gdesc[UR8], RZ, !UPT, gsb0 ;  /* 0x00600000088079f1 */ /* 0x000fe6000c0410ff */
        /* <DEDUP_REMOVED lines=18> */
[----:B------:R-:W-:Y:S01]  /*1da0*/  UMOV UR52, UR7 ;  /* 0x0000000700347c82 */ /* 0x000fe20008000000 */
[----:B------:R-:W-:Y:S01]  /*1db0*/  UMOV UR53, 0x80000020 ;  /* 0x8000002000357882 */ /* 0x000fe20000000000 */
[----:B------:R-:W-:Y:S01]  /*1dc0*/  UMOV UR28, UR52 ;  /* 0x00000034001c7c82 */ /* 0x000fe20008000000 */
        /* <DEDUP_REMOVED lines=15> */
[----:B------:R-:W-:-:S02]  /*1ec0*/  WARPGROUP.DEPBAR.LE gsb0, 0x0 ;  /* 0x00008000000079c5 */ /* 0x000fc40000010000 */
[----:B------:R-:W-:-:S06]  /*1ed0*/  WARPGROUP.ARRIVE ;  /* 0x00000000000079c5 */ /* 0x000fcc0000000000 */
[----:B------:R-:W-:Y:S01]  /*1ee0*/  IGMMA.64x16x32.S8.S8 R24, gdesc[UR52], RZ, !UPT, gsb0 ;  /* 0x00600000341879f1 */ /* 0x000fe2000c0410ff */
[----:B------:R-:W-:Y:S01]  /*1ef0*/  UIADD3 UR54, UR5, 0x282, URZ ;  /* 0x0000028205367890 */ /* 0x000fe2000fffe03f */
[----:B------:R-:W-:Y:S01]  /*1f00*/  UMOV UR55, 0x80000020 ;  /* 0x8000002000377882 */ /* 0x000fe20000000000 */
[----:B------:R-:W-:Y:S02]  /*1f10*/  WARPGROUP.DEPBAR.LE gsb0, 0x0 ;  /* 0x00008000000079c5 */ /* 0x000fe40000010000 */
[----:B------:R-:W-:-:S06]  /*1f20*/  WARPGROUP.ARRIVE ;  /* 0x00000000000079c5 */ /* 0x000fcc0000000000 */
[----:B------:R-:W-:Y:S01]  /*1f30*/  IGMMA.64x16x32.S8.S8 R40, gdesc[UR28], RZ, !UPT, gsb0 ;  /* 0x006000001c2879f1 */ /* 0x000fe2000c0410ff */
[----:B------:R-:W-:Y:S01]  /*1f40*/  UIADD3 UR30, UR5, 0x42, URZ ;  /* 0x00000042051e7890 */ /* 0x000fe2000fffe03f */
[----:B------:R-:W-:Y:S01]  /*1f50*/  UMOV UR28, UR16 ;  /* 0x00000010001c7c82 */ /* 0x000fe20008000000 */
[----:B------:R-:W-:Y:S01]  /*1f60*/  UMOV UR29, UR17 ;  /* 0x00000011001d7c82 */ /* 0x000fe20008000000 */
[----:B------:R-:W-:Y:S01]  /*1f70*/  UMOV UR31, 0x80000020 ;  /* 0x80000020001f7882 */ /* 0x000fe20000000000 */
[----:B------:R-:W-:Y:S02]  /*1f80*/  WARPGROUP.DEPBAR.LE gsb0, 0x0 ;  /* 0x00008000000079c5 */ /* 0x000fe40000010000 */
[----:B------:R-:W-:-:S06]  /*1f90*/  WARPGROUP.ARRIVE ;  /* 0x00000000000079c5 */ /* 0x000fcc0000000000 */
[----:B------:R-:W-:Y:S01]  /*1fa0*/  IGMMA.64x16x32.S8.S8 R56, gdesc[UR12], RZ, !UPT, gsb0 ;  /* 0x006000000c3879f1 */ /* 0x000fe2000c0410ff */
[----:B------:R-:W-:Y:S01]  /*1fb0*/  UMOV UR12, UR52 ;  /* 0x00000034000c7c82 */ /* 0x000fe20008000000 */
[----:B------:R-:W-:Y:S01]  /*1fc0*/  UMOV UR13, UR53 ;  /* 0x00000035000d7c82 */ /* 0x000fe20008000000 */
[----:B------:R-:W-:Y:S01]  /*1fd0*/  UMOV UR14, UR18 ;  /* 0x00000012000e7c82 */ /* 0x000fe20008000000 */
[----:B------:R-:W-:Y:S01]  /*1fe0*/  UMOV UR15, UR19 ;  /* 0x00000013000f7c82 */ /* 0x000fe20008000000 */
        /* <DEDUP_REMOVED lines=18> */
[----:B------:R-:W-:Y:S01]  /*2110*/  UMOV UR52, UR16 ;  /* 0x0000001000347c82 */ /* 0x000fe20008000000 */
[----:B------:R-:W-:Y:S01]  /*2120*/  UMOV UR53, UR17 ;  /* 0x0000001100357c82 */ /* 0x000fe20008000000 */
        /* <DEDUP_REMOVED lines=44> */
[----:B------:R-:W-:Y:S03]  /*23f0*/  IGMMA.64x16x32.S8.S8 R192, gdesc[UR16], R192, gsb0 ;  /* 0x0060000010c079f1 */ /* 0x000fe600080410c0 */
        /* <DEDUP_REMOVED lines=29> */
[----:B------:R-:W-:Y:S01]  /*25d0*/  IGMMA.64x16x32.S8.S8 R32, gdesc[UR52], R32, gsb0 ;  /* 0x00600000342079f1 */ /* 0x000fe20008041020 */
        /* <DEDUP_REMOVED lines=56> */
[----:B------:R-:W-:Y:S05]  /*2960*/  @!P1 BRA `(.L_x_23) ;  /* 0x0000001000e89947 */ /* 0x000fea0003800000 */
[----:B------:R-:W-:Y:S02]  /*2970*/  UIADD3 UR5, UR57, 0x1, URZ ;  /* 0x0000000139057890 */ /* 0x000fe4000fffe03f */
[----:B------:R-:W-:Y:S02]  /*2980*/  UMOV UR38, UR57 ;  /* 0x0000003900267c82 */ /* 0x000fe40008000000 */
[----:B------:R-:W-:-:S04]  /*2990*/  UISETP.NE.AND UP0, UPT, UR5, 0x8, UPT ;  /* 0x000000080500788c */ /* 0x000fc8000bf05270 */
[----:B------:R-:W-:Y:S02]  /*29a0*/  USEL UR6, URZ, 0x1, UP0 ;  /* 0x000000013f067887 */ /* 0x000fe40008000000 */
[----:B------:R-:W-:Y:S02]  /*29b0*/  USEL UR5, UR5, URZ, UP0 ;  /* 0x0000003f05057287 */ /* 0x000fe40008000000 */
[----:B------:R-:W-:-:S06]  /*29c0*/  ULOP3.LUT UR6, UR60, UR6, URZ, 0x3c, !UPT ;  /* 0x000000063c067292 */ /* 0x000fcc000f8e3c3f */
[----:B------:R-:W-:-:S07]  /*29d0*/  IMAD.U32 R6, RZ, RZ, UR6 ;  /* 0x00000006ff067e24 */ /* 0x000fce000f8e00ff */
.L_x_30:
[----:B------:R-:W-:Y:S05]  /*29e0*/  @!P0 BRA `(.L_x_24) ;  /* 0x0000000000048947 */ /* 0x000fea0003800000 */
[----:B------:R-:W-:Y:S01]  /*29f0*/  BPT.TRAP 0x1 ;  /* 0x000000040000795c */ /* 0x000fe20000300000 */
.L_x_24:
[----:B------:R-:W0:Y:S01]  /*2a00*/  S2UR UR7, SR_CgaCtaId ;  /* 0x00000000000779c3 */ /* 0x000e220000008800 */
[----:B------:R-:W-:Y:S01]  /*2a10*/  UMOV UR6, 0x400 ;  /* 0x0000040000067882 */ /* 0x000fe20000000000 */
[----:B------:R-:W-:Y:S01]  /*2a20*/  IMAD.U32 R4, RZ, RZ, UR5 ;  /* 0x00000005ff047e24 */ /* 0x000fe2000f8e00ff */
[----:B------:R-:W-:Y:S01]  /*2a30*/  SHF.L.U32 R3, R6, 0x1f, RZ ;  /* 0x0000001f06037819 */ /* 0x000fe200000006ff */
[----:B0-----:R-:W-:-:S06]  /*2a40*/  ULEA UR6, UR7, UR6, 0x18 ;  /* 0x0000000607067291 */ /* 0x001fcc000f8ec03f */
[----:B------:R-:W-:-:S04]  /*2a50*/  IMAD.U32 R5, RZ, RZ, UR6 ;  /* 0x00000006ff057e24 */ /* 0x000fc8000f8e00ff */
[----:B------:R-:W-:-:S04]  /*2a60*/  IMAD R4, R4, 0x8, R5 ;  /* 0x0000000804047824 */ /* 0x000fc800078e0205 */
[----:B------:R0:W1:Y:S01]  /*2a70*/  SYNCS.PHASECHK.TRANS64.TRYWAIT P1, [R4+URZ], R3 ;  /* 0x00000003040075a7 */ /* 0x000062000802017f */
[----:B------:R-:W-:Y:S05]  /*2a80*/  @!P0 BRA `(.L_x_25) ;  /* 0x0000000000048947 */ /* 0x000fea0003800000 */
[----:B------:R-:W-:Y:S01]  /*2a90*/  BPT.TRAP 0x1 ;  /* 0x000000040000795c */ /* 0x000fe20000300000 */
.L_x_25:
[----:B-1----:R-:W-:Y:S05]  /*2aa0*/  @P1 BRA `(.L_x_26) ;  /* 0x0000000000081947 */ /* 0x002fea0003800000 */
[----:B------:R-:W1:Y:S02]  /*2ab0*/  SYNCS.PHASECHK.TRANS64.TRYWAIT P1, [R4+URZ], R3 ;  /* 0x00000003040075a7 */ /* 0x000e64000802017f */
[----:B-1----:R-:W-:Y:S05]  /*2ac0*/  @!P1 BRA `(.L_x_27) ;  /* 0x000000bc00d49947 */ /* 0x002fea0003800000 */
.L_x_26:
[----:B------:R-:W-:Y:S01]  /*2ad0*/  ULEA UR6, UR5, UR39, 0xa ;  /* 0x0000002705067291 */ /* 0x000fe2000f8e503f */
[----:B------:R-:W-:Y:S01]  /*2ae0*/  WARPGROUP.ARRIVE ;  /* 0x00000000000079c5 */ /* 0x000fe20000000000 */
[----:B------:R-:W-:Y:S01]  /*2af0*/  UIMAD UR7, UR5, 0x2c0, UR4 ;  /* 0x000002c0050778a4 */ /* 0x000fe2000f8e0204 */
[----:B------:R-:W-:Y:S01]  /*2b00*/  UMOV UR9, 0x80000020 ;  /* 0x8000002000097882 */ /* 0x000fe20000000000 */
[----:B------:R-:W-:Y:S02]  /*2b10*/  UMOV UR11, 0x80000020 ;  /* 0x80000020000b7882 */ /* 0x000fe40000000000 */
[----:B------:R-:W-:Y:S01]  /*2b20*/  UIADD3 UR14, UR7, 0x40, URZ ;  /* 0x00000040070e7890 */ /* 0x000fe2000fffe03f */
[----:B------:R-:W-:Y:S02]  /*2b30*/  UMOV UR8, UR6 ;  /* 0x0000000600087c82 */ /* 0x000fe40008000000 */
[----:B------:R-:W-:Y:S01]  /*2b40*/  UMOV UR10, UR7 ;  /* 0x00000007000a7c82 */ /* 0x000fe20008000000 */
[----:B------:R-:W-:Y:S01]  /*2b50*/  UMOV UR12, UR8 ;  /* 0x00000008000c7c82 */ /* 0x000fe20008000000 */
[----:B------:R-:W-:Y:S01]  /*2b60*/  IGMMA.64x16x32.S8.S8 R192, gdesc[UR8], R192, gsb0 ;  /* 0x0060000008c079f1 */ /* 0x000fe200080410c0 */
        /* <DEDUP_REMOVED lines=39> */
[----:B------:R-:W-:Y:S01]  /*2de0*/  UMOV UR9, 0x80000020 ;  /* 0x8000002000097882 */ /* 0x000fe20000000000 */
[----:B------:R-:W-:-:S02]  /*2df0*/  WARPGROUP.DEPBAR.LE gsb0, 0x0 ;  /* 0x00008000000079c5 */ /* 0x000fc40000010000 */
[----:B------:R-:W-:-:S06]  /*2e00*/  WARPGROUP.ARRIVE ;  /* 0x00000000000079c5 */ /* 0x000fcc0000000000 */
[----:B------:R-:W-:Y:S01]  /*2e10*/  IGMMA.64x16x32.S8.S8 R176, gdesc[UR12], R176, gsb0 ;  /* 0x006000000cb079f1 */ /* 0x000fe200080410b0 */
[----:B------:R-:W-:Y:S02]  /*2e20*/  UIADD3 UR12, UR6, 0x200, URZ ;  /* 0x00000200060c7890 */ /* 0x000fe4000fffe03f */
[----:B------:R-:W-:Y:S01]  /*2e30*/  UIADD3 UR6, UR6, 0x202, URZ ;  /* 0x0000020206067890 */ /* 0x000fe2000fffe03f */
        /* <DEDUP_REMOVED lines=49> */
[----:B------:R-:W-:Y:S01]  /*3150*/  IGMMA.64x16x32.S8.S8 R24, gdesc[UR52], R24, gsb0 ;  /* 0x00600000341879f1 */ /* 0x000fe20008041018 */
[----:B------:R-:W-:Y:S01]  /*3160*/  UMOV UR54, UR10 ;  /* 0x0000000a00367c82 */ /* 0x000fe20008000000 */
[----:B------:R-:W-:Y:S01]  /*3170*/  UMOV UR55, UR11 ;  /* 0x0000000b00377c82 */ /* 0x000fe20008000000 */
[----:B------:R-:W-:Y:S01]  /*3180*/  UMOV UR11, 0x80000020 ;  /* 0x80000020000b7882 */ /* 0x000fe20000000000 */
[----:B------:R-:W-:Y:S02]  /*3190*/  WARPGROUP.DEPBAR.LE gsb0, 0x0 ;  /* 0x00008000000079c5 */ /* 0x000fe40000010000 */
[----:B------:R-:W-:-:S06]  /*31a0*/  WARPGROUP.ARRIVE ;  /* 0x00000000000079c5 */ /* 0x000fcc0000000000 */
[----:B------:R-:W-:Y:S01]  /*31b0*/  IGMMA.64x16x32.S8.S8 R40, gdesc[UR48], R40, gsb0 ;  /* 0x00600000302879f1 */ /* 0x000fe20008041028 */
[----:B------:R-:W-:Y:S01]  /*31c0*/  UIADD3 UR50, UR7, 0x242, URZ ;  /* 0x0000024207327890 */ /* 0x000fe2000fffe03f */
        /* <DEDUP_REMOVED lines=48> */
[----:B------:R-:W-:Y:S02]  /*34d0*/  UIADD3 UR16, UR7, 0x2, URZ ;  /* 0x0000000207107890 */ /* 0x000fe4000fffe03f */
[----:B------:R-:W-:Y:S01]  /*34e0*/  UIADD3 UR18, UR7, 0x82, URZ ;  /* 0x0000008207127890 */ /* 0x000fe2000fffe03f */
[----:B------:R-:W-:Y:S01]  /*34f0*/  UMOV UR17, UR9 ;  /* 0x0000000900117c82 */ /* 0x000fe20008000000 */
[----:B------:R-:W-:-:S03]  /*3500*/  UMOV UR19, 0x80000020 ;  /* 0x8000002000137882 */ /* 0x000fc60000000000 */
[----:B------:R-:W-:Y:S01]  /*3510*/  UMOV UR10, UR16 ;  /* 0x00000010000a7c82 */ /* 0x000fe20008000000 */
[----:B------:R-:W-:Y:S01]  /*3520*/  UMOV UR16, UR8 ;  /* 0x0000000800107c82 */ /* 0x000fe20008000000 */
        /* <DEDUP_REMOVED lines=104> */
[----:B------:R-:W-:Y:S01]  /*3bb0*/  BPT.TRAP 0x1 ;  /* 0x000000040000795c */ /* 0x000fe20000300000 */
.L_x_28:
[----:B------:R-:W-:Y:S01]  /*3bc0*/  ISETP.NE.AND P1, PT, R18, RZ, PT ;  /* 0x000000ff1200720c */ /* 0x000fe20003f25270 */
[----:B01----:R-:W-:Y:S01]  /*3bd0*/  IMAD.U32 R4, RZ, RZ, UR38 ;  /* 0x00000026ff047e24 */ /* 0x003fe2000f8e00ff */
[----:B------:R-:W-:-:S11]  /*3be0*/  UISETP.GT.U32.AND UP0, UPT, UR56, 0x1, UPT ;  /* 0x000000013800788c */ /* 0x000fd6000bf04070 */
[----:B------:R-:W-:-:S04]  /*3bf0*/  @P1 IMAD R3, R4, 0x8, R5 ;  /* 0x0000000804031824 */ /* 0x000fc800078e0205 */
[----:B------:R-:W-:-:S05]  /*3c00*/  @P1 VIADD R4, R3, 0x40 ;  /* 0x0000004003041836 */ /* 0x000fca0000000000 */
[----:B------:R-:W-:-:S04]  /*3c10*/  @P1 PRMT R4, R19, 0x654, R4 ;  /* 0x0000065413041816 */ /* 0x000fc80000000004 */
[----:B------:R0:W-:Y:S01]  /*3c20*/  @P1 SYNCS.ARRIVE.TRANS64.RED.A1T0 RZ, [R4+URZ], RZ ;  /* 0x000000ff04ff19a7 */ /* 0x0001e2000810043f */
[----:B------:R-:W-:-:S13]  /*3c30*/  PLOP3.LUT P1, PT, PT, PT, UP0, 0x80, 0x0 ;  /* 0x000000000000781c */ /* 0x000fda0003f2f008 */
[----:B0-----:R-:W-:Y:S05]  /*3c40*/  @P1 BRA `(.L_x_29) ;  /* 0x0000000000041947 */ /* 0x001fea0003800000 */
[----:B------:R-:W-:Y:S01]  /*3c50*/  BPT.TRAP 0x1 ;  /* 0x000000040000795c */ /* 0x000fe20000300000 */
.L_x_29:
[----:B------:R-:W-:Y:S01]  /*3c60*/  UIADD3 UR5, UR5, 0x1, URZ ;  /* 0x0000000105057890 */ /* 0x000fe2000fffe03f */
[C---:B------:R-:W-:Y:S01]  /*3c70*/  ISETP.GT.AND P1, PT, R0.reuse, 0x1, PT ;  /* 0x000000010000780c */ /* 0x040fe20003f24270 */
[----:B------:R-:W-:Y:S01]  /*3c80*/  UIADD3 UR38, UR38, 0x1, URZ ;  /* 0x0000000126267890 */ /* 0x000fe2000fffe03f */
[----:B------:R-:W-:Y:S01]  /*3c90*/  VIADD R0, R0, 0xffffffff ;  /* 0xffffffff00007836 */ /* 0x000fe20000000000 */
[----:B------:R-:W-:Y:S02]  /*3ca0*/  UISETP.NE.AND UP0, UPT, UR5, 0x8, UPT ;  /* 0x000000080500788c */ /* 0x000fe4000bf05270 */
[----:B------:R-:W-:Y:S02]  /*3cb0*/  UISETP.NE.AND UP1, UPT, UR38, 0x8, UPT ;  /* 0x000000082600788c */ /* 0x000fe4000bf25270 */
[----:B------:R-:W-:Y:S02]  /*3cc0*/  USEL UR6, URZ, 0x1, UP0 ;  /* 0x000000013f067887 */ /* 0x000fe40008000000 */
[----:B------:R-:W-:-:S02]  /*3cd0*/  USEL UR5, UR5, URZ, UP0 ;  /* 0x0000003f05057287 */ /* 0x000fc40008000000 */
[----:B------:R-:W-:Y:S02]  /*3ce0*/  USEL UR38, UR38, URZ, UP1 ;  /* 0x0000003f26267287 */ /* 0x000fe40008800000 */
[----:B------:R-:W-:Y:S01]  /*3cf0*/  LOP3.LUT R6, R6, UR6, RZ, 0x3c, !PT ;  /* 0x0000000606067c12 */ /* 0x000fe2000f8e3cff */
[----:B------:R-:W-:Y:S09]  /*3d00*/  @P1 BRA `(.L_x_30) ;  /* 0xffffffec00341947 */ /* 0x000ff2000383ffff */
.L_x_23:
[----:B------:R-:W0:Y:S02]  /*3d10*/  LDC R0, c[0x0][0x28c] ;  /* 0x0000a300ff007b82 */ /* 0x000e240000000800 */
[----:B0-----:R-:W-:-:S13]  /*3d20*/  ISETP.GE.AND P1, PT, R0, 0x1, PT ;  /* 0x000000010000780c */ /* 0x001fda0003f26270 */
[----:B------:R-:W-:Y:S05]  /*3d30*/  @!P1 BRA `(.L_x_31) ;  /* 0x0000000000449947 */ /* 0x000fea0003800000 */
[----:B------:R-:W-:Y:S05]  /*3d40*/  @!P0 BRA `(.L_x_32) ;  /* 0x0000000000048947 */ /* 0x000fea0003800000 */
[----:B------:R-:W-:Y:S01]  /*3d50*/  BPT.TRAP 0x1 ;  /* 0x000000040000795c */ /* 0x000fe20000300000 */
.L_x_32:
[----:B------:R-:W-:Y:S01]  /*3d60*/  ISETP.NE.AND P0, PT, R18, RZ, PT ;  /* 0x000000ff1200720c */ /* 0x000fe20003f05270 */
[----:B------:R-:W-:-:S12]  /*3d70*/  UISETP.LT.AND UP1, UPT, UR59, 0x1, UPT ;  /* 0x000000013b00788c */ /* 0x000fd8000bf21270 */
[----:B------:R-:W-:-:S05]  /*3d80*/  VOTEU.ANY UP0, P0 ;  /* 0x00000000003f7886 */ /* 0x000fca0000000100 */
[----:B------:R-:W-:-:S04]  /*3d90*/  @UP0 USEL UR4, UR59, 0x1, UP1 ;  /* 0x000000013b040887 */ /* 0x000fc80008800000 */
[----:B------:R-:W-:Y:S02]  /*3da0*/  @UP0 UIADD3 UR4, UR57, UR59, -UR4 ;  /* 0x0000003b39040290 */ /* 0x000fe4000fffe804 */
[----:B------:R-:W-:-:S04]  /*3db0*/  UISETP.GT.U32.AND UP0, UPT, UR56, 0x1, UPT ;  /* 0x000000013800788c */ /* 0x000fc8000bf04070 */
[----:B------:R-:W-:-:S04]  /*3dc0*/  IMAD.U32 R0, RZ, RZ, UR4 ;  /* 0x00000004ff007e24 */ /* 0x000fc8000f8e00ff */
[----:B------:R-:W-:-:S05]  /*3dd0*/  @P0 IMAD.SHL.U32 R0, R0, 0x8, RZ ;  /* 0x0000000800000824 */ /* 0x000fca00078e00ff */
[----:B------:R-:W-:-:S04]  /*3de0*/  @P0 LOP3.LUT R0, R0, 0x38, RZ, 0xc0, !PT ;  /* 0x0000003800000812 */ /* 0x000fc800078ec0ff */
[----:B------:R-:W-:-:S04]  /*3df0*/  @P0 IADD3 R0, R5, 0x40, R0 ;  /* 0x0000004005000810 */ /* 0x000fc80007ffe000 */
[----:B------:R-:W-:-:S04]  /*3e00*/  @P0 PRMT R0, R19, 0x654, R0 ;  /* 0x0000065413000816 */ /* 0x000fc80000000000 */
[----:B------:R0:W-:Y:S01]  /*3e10*/  @P0 SYNCS.ARRIVE.TRANS64.RED.A1T0 RZ, [R0+URZ], RZ ;  /* 0x000000ff00ff09a7 */ /* 0x0001e2000810043f */
[----:B------:R-:W-:-:S13]  /*3e20*/  PLOP3.LUT P0, PT, PT, PT, UP0, 0x80, 0x0 ;  /* 0x000000000000781c */ /* 0x000fda0003f0f008 */
[----:B0-----:R-:W-:Y:S05]  /*3e30*/  @P0 BRA `(.L_x_31) ;  /* 0x0000000000040947 */ /* 0x001fea0003800000 */
[----:B------:R-:W-:Y:S01]  /*3e40*/  BPT.TRAP 0x1 ;  /* 0x000000040000795c */ /* 0x000fe20000300000 */
.L_x_31:
[----:B------:R-:W-:Y:S01]  /*3e50*/  R2UR UR5, R22 ;  /* 0x00000000160572ca */ /* 0x000fe200000e0000 */
[----:B------:R-:W-:Y:S01]  /*3e60*/  IMAD.MOV.U32 R7, RZ, RZ, -0x2 ;  /* 0xfffffffeff077424 */ /* 0x000fe200078e00ff */
[----:B------:R-:W-:Y:S01]  /*3e70*/  R2UR UR4, R23 ;  /* 0x00000000170472ca */ /* 0x000fe200000e0000 */
[----:B------:R-:W-:Y:S01]  /*3e80*/  ULDC UR11, c[0x0][0x288] ;  /* 0x0000a200000b7ab9 */ /* 0x000fe20000000800 */
[C---:B------:R-:W-:Y:S01]  /*3e90*/  LOP3.LUT R0, R2.reuse, 0x3, RZ, 0xc0, !PT ;  /* 0x0000000302007812 */ /* 0x040fe200078ec0ff */
[----:B------:R-:W-:Y:S01]  /*3ea0*/  UIADD3 UR57, UR59, UR57, URZ ;  /* 0x000000393b397290 */ /* 0x000fe2000fffe03f */
[----:B------:R-:W-:Y:S01]  /*3eb0*/  LOP3.LUT R4, R2, 0x60, RZ, 0xc0, !PT ;  /* 0x0000006002047812 */ /* 0x000fe200078ec0ff */
[----:B------:R-:W-:Y:S01]  /*3ec0*/  ULDC UR10, c[0x0][0x284] ;  /* 0x0000a100000a7ab9 */ /* 0x000fe20000000800 */
[--C-:B------:R-:W-:Y:S01]  /*3ed0*/  SHF.R.U32.HI R3, RZ, 0x2, R2.reuse ;  /* 0x00000002ff037819 */ /* 0x100fe20000011602 */
[----:B------:R-:W-:Y:S01]  /*3ee0*/  IMAD R7, R0, R7, UR11 ;  /* 0x0000000b00077e24 */ /* 0x000fe2000f8e0207 */
[----:B------:R-:W-:Y:S01]  /*3ef0*/  SHF.R.U32.HI R0, RZ, 0x7, R2 ;  /* 0x00000007ff007819 */ /* 0x000fe20000011602 */
[----:B------:R-:W-:Y:S01]  /*3f00*/  IMAD.SHL.U32 R206, R2, 0x2, RZ ;  /* 0x0000000202ce7824 */ /* 0x000fe200078e00ff */
[----:B------:R-:W-:Y:S01]  /*3f10*/  SHF.R.U32.HI R6, RZ, 0x1, R4 ;  /* 0x00000001ff067819 */ /* 0x000fe20000011604 */
[----:B------:R-:W-:Y:S01]  /*3f20*/  UIMAD UR5, UR5, 0xb0, URZ ;  /* 0x000000b0050578a4 */ /* 0x000fe2000f8e023f */
[----:B------:R-:W-:Y:S01]  /*3f30*/  LOP3.LUT R0, R0, 0x1, RZ, 0xc0, !PT ;  /* 0x0000000100007812 */ /* 0x000fe200078ec0ff */
[----:B------:R-:W-:Y:S01]  /*3f40*/  USHF.L.U32 UR6, UR4, 0x8, URZ ;  /* 0x0000000804067899 */ /* 0x000fe2000800063f */
[----:B------:R-:W-:Y:S01]  /*3f50*/  LOP3.LUT R3, R3, 0x7, RZ, 0xc0, !PT ;  /* 0x0000000703037812 */ /* 0x000fe200078ec0ff */
[----:B------:R-:W-:-:S02]  /*3f60*/  UISETP.GE.AND UP2, UPT, UR5, UR11, UPT ;  /* 0x0000000b0500728c */ /* 0x000fc4000bf46270 */
[----:B------:R-:W-:Y:S01]  /*3f70*/  UIMAD.WIDE UR12, UR4, 0x100, URZ ;  /* 0x00000100040c78a5 */ /* 0x000fe2000f8e023f */
[----:B------:R-:W-:Y:S01]  /*3f80*/  IMAD.U32 R207, RZ, RZ, UR5 ;  /* 0x00000005ffcf7e24 */ /* 0x000fe2000f8e00ff */
[----:B------:R-:W-:Y:S01]  /*3f90*/  USHF.R.U32.HI UR4, URZ, 0x3, UR57 ;  /* 0x000000033f047899 */ /* 0x000fe20008011639 */
[----:B------:R-:W-:Y:S01]  /*3fa0*/  IMAD.SHL.U32 R4, R0, 0x40, RZ ;  /* 0x0000004000047824 */ /* 0x000fe200078e00ff */
[----:B------:R-:W-:Y:S02]  /*3fb0*/  UISETP.GE.OR UP2, UPT, UR6, UR10, UP2 ;  /* 0x0000000a0600728c */ /* 0x000fe40009746670 */
[----:B------:R-:W-:Y:S01]  /*3fc0*/  ULOP3.LUT UR4, UR4, 0x1, URZ, 0xc0, !UPT ;  /* 0x0000000104047892 */ /* 0x000fe2000f8ec03f */
[----:B------:R-:W-:Y:S01]  /*3fd0*/  LOP3.LUT R206, R207, 0x6, R206, 0xf8, !PT ;  /* 0x00000006cfce7812 */ /* 0x000fe200078ef8ce */
[----:B------:R-:W-:Y:S01]  /*3fe0*/  USHF.R.S32.HI UR14, URZ, 0x1f, UR58 ;  /* 0x0000001f3f0e7899 */ /* 0x000fe2000801143a */
[--C-:B------:R-:W-:Y:S01]  /*3ff0*/  LOP3.LUT R15, R4, 0x40, R3.reuse, 0xe2, !PT ;  /* 0x00000040040f7812 */ /* 0x100fe200078ee203 */
[----:B------:R-:W-:Y:S01]  /*4000*/  ULDC.64 UR8, c[0x0][0x5d0] ;  /* 0x0001740000087ab9 */ /* 0x000fe20000000a00 */
[----:B------:R-:W-:Y:S01]  /*4010*/  UISETP.GT.U32.AND UP0, UPT, UR57, 0x7, UPT ;  /* 0x000000073900788c */ /* 0x000fe2000bf04070 */
[----:B------:R-:W-:Y:S01]  /*4020*/  IADD3 R3, RZ, -R6, -R3 ;  /* 0x80000006ff037210 */ /* 0x000fe20007ffe803 */
[----:B------:R-:W-:Y:S01]  /*4030*/  UISETP.NE.U32.AND UP1, UPT, UR4, 0x1, UPT ;  /* 0x000000010400788c */ /* 0x000fe2000bf25070 */
[----:B------:R-:W-:Y:S01]  /*4040*/  PLOP3.LUT P0, PT, PT, PT, UP2, 0x80, 0x0 ;  /* 0x000000000000781c */ /* 0x000fe20003f0f028 */
[----:B------:R-:W-:Y:S01]  /*4050*/  UIMAD UR7, UR14, UR8, URZ ;  /* 0x000000080e0772a4 */ /* 0x000fe2000f8e023f */
[--C-:B------:R-:W-:Y:S01]  /*4060*/  SHF.R.S32.HI R207, RZ, 0x1f, R206.reuse ;  /* 0x0000001fffcf7819 */ /* 0x100fe200000114ce */
[----:B------:R-:W-:Y:S01]  /*4070*/  UISETP.LT.U32.AND UP0, UPT, UR59, 0x8, UP0 ;  /* 0x000000083b00788c */ /* 0x000fe20008701070 */
[----:B------:R-:W-:Y:S01]  /*4080*/  IMAD.U32 R5, RZ, RZ, UR8 ;  /* 0x00000008ff057e24 */ /* 0x000fe2000f8e00ff */
[----:B------:R-:W-:Y:S01]  /*4090*/  UISETP.GT.U32.AND UP1, UPT, UR59, 0x7, !UP1 ;  /* 0x000000073b00788c */ /* 0x000fe2000cf24070 */
[----:B------:R-:W-:Y:S01]  /*40a0*/  IMAD R3, R0, -0x40, R3 ;  /* 0xffffffc000037824 */ /* 0x000fe200078e0203 */
[----:B------:R-:W-:Y:S01]  /*40b0*/  UIMAD UR7, UR58, UR9, UR7 ;  /* 0x000000093a0772a4 */ /* 0x000fe2000f8e0207 */
[----:B------:R-:W-:Y:S01]  /*40c0*/  IMAD.U32 R0, RZ, RZ, UR10 ;  /* 0x0000000aff007e24 */ /* 0x000fe2000f8e00ff */
[----:B------:R-:W-:Y:S01]  /*40d0*/  USEL UR8, URZ, 0x1, !UP0 ;  /* 0x000000013f087887 */ /* 0x000fe2000c000000 */
[----:B------:R-:W-:Y:S01]  /*40e0*/  IMAD.WIDE.U32 R4, R5, UR58, R206 ;  /* 0x0000003a05047c25 */ /* 0x000fe2000f8e00ce */
[----:B------:R-:W-:Y:S01]  /*40f0*/  USEL UR4, URZ, 0x1, !UP1 ;  /* 0x000000013f047887 */ /* 0x000fe2000c800000 */
[----:B------:R-:W-:Y:S01]  /*4100*/  LOP3.LUT R15, R15, UR12, R6, 0xfe, !PT ;  /* 0x0000000c0f0f7c12 */ /* 0x000fe2000f8efe06 */
[----:B------:R-:W-:Y:S01]  /*4110*/  ULOP3.LUT UR57, UR57, 0x7, URZ, 0xc0, !UPT ;  /* 0x0000000739397892 */ /* 0x000fe2000f8ec03f */
[----:B------:R-:W-:Y:S01]  /*4120*/  IADD3 R3, R0, -UR6, R3 ;  /* 0x8000000600037c10 */ /* 0x000fe2000fffe003 */
[----:B------:R-:W-:Y:S01]  /*4130*/  ULOP3.LUT UR60, UR4, UR60, UR8, 0x96, !UPT ;  /* 0x0000003c043c7292 */ /* 0x000fe2000f8e9608 */
[----:B------:R-:W-:Y:S01]  /*4140*/  VIADD R5, R5, UR7 ;  /* 0x0000000705057c36 */ /* 0x000fe20008000000 */
[----:B------:R-:W-:Y:S01]  /*4150*/  UMOV UR6, 0xffffffff ;  /* 0xffffffff00067882 */ /* 0x000fe20000000000 */
[----:B------:R-:W-:Y:S01]  /*4160*/  VIADD R0, R7, -UR5 ;  /* 0x8000000507007c36 */ /* 0x000fe20008000000 */
[----:B------:R-:W-:Y:S08]  /*4170*/  @P0 BRA `(.L_x_33) ;  /* 0x0000008400fc0947 */ /* 0x000ff00003800000 */
[----:B------:R-:W0:Y:S01]  /*4180*/  LDC.64 R8, c[0x0][0x5c8] ;  /* 0x00017200ff087b82 */ /* 0x000e220000000a00 */
[----:B------:R-:W-:Y:S01]  /*4190*/  ULDC.64 UR4, c[0x0][0x5c0] ;  /* 0x0001700000047ab9 */ /* 0x000fe20000000a00 */
[----:B------:R-:W-:Y:S01]  /*41a0*/  BSSY B0, `(.L_x_33) ;  /* 0x000087c000007945 */ /* 0x000fe20003800000 */
[C---:B0-----:R-:W-:Y:S01]  /*41b0*/  IMAD R6, R8.reuse, UR13, RZ ;  /* 0x0000000d08067c24 */ /* 0x041fe2000f8e02ff */
[----:B------:R-:W-:Y:S01]  /*41c0*/  SHF.L.U64.HI R13, R8, 0x3, R9 ;  /* 0x00000003080d7819 */ /* 0x000fe20000010209 */
[----:B------:R-:W-:-:S04]  /*41d0*/  IMAD.WIDE.U32 R4, R15, R8, R4 ;  /* 0x000000080f047225 */ /* 0x000fc800078e0004 */
[----:B------:R-:W-:Y:S01]  /*41e0*/  IMAD R7, R15, R9, R6 ;  /* 0x000000090f077224 */ /* 0x000fe200078e0206 */
[----:B------:R-:W-:Y:S01]  /*41f0*/  IADD3 R4, P0, R4, UR4, RZ ;  /* 0x0000000404047c10 */ /* 0x000fe2000ff1e0ff */
[----:B------:R-:W-:Y:S02]  /*4200*/  IMAD.SHL.U32 R11, R8, 0x8, RZ ;  /* 0x00000008080b7824 */ /* 0x000fe400078e00ff */
[----:B------:R-:W-:Y:S02]  /*4210*/  IMAD.IADD R7, R5, 0x1, R7 ;  /* 0x0000000105077824 */ /* 0x000fe400078e0207 */
[----:B------:R-:W-:Y:S01]  /*4220*/  IMAD R21, R9, 0x78, RZ ;  /* 0x0000007809157824 */ /* 0x000fe200078e02ff */
[----:B------:R-:W-:Y:S02]  /*4230*/  IADD3 R6, P1, R11, R4, RZ ;  /* 0x000000040b067210 */ /* 0x000fe40007f3e0ff */
[----:B------:R-:W-:Y:S02]  /*4240*/  IADD3.X R5, R7, UR5, RZ, P0, !PT ;  /* 0x0000000507057c10 */ /* 0x000fe400087fe4ff */
[----:B-----5:R-:W-:-:S03]  /*4250*/  ISETP.NE.AND P0, PT, R200, RZ, PT ;  /* 0x000000ffc800720c */ /* 0x020fc60003f05270 */
[----:B------:R-:W-:Y:S02]  /*4260*/  IMAD.X R7, R13, 0x1, R5, P1 ;  /* 0x000000010d077824 */ /* 0x000fe400008e0605 */
[----:B------:R-:W-:-:S04]  /*4270*/  IMAD.WIDE.U32 R8, R8, 0x78, R6 ;  /* 0x0000007808087825 */ /* 0x000fc800078e0006 */
[----:B------:R-:W-:Y:S01]  /*4280*/  IMAD.IADD R9, R9, 0x1, R21 ;  /* 0x0000000109097824 */ /* 0x000fe200078e0215 */
[----:B------:R-:W-:-:S05]  /*4290*/  IADD3 R10, P1, R11, R8, RZ ;  /* 0x000000080b0a7210 */ /* 0x000fca0007f3e0ff */
[----:B------:R-:W-:Y:S01]  /*42a0*/  IMAD.X R11, R13, 0x1, R9, P1 ;  /* 0x000000010d0b7824 */ /* 0x000fe200008e0609 */
[----:B------:R-:W-:Y:S07]  /*42b0*/  @!P0 BRA `(.L_x_34) ;  /* 0x0000006400588947 */ /* 0x000fee0003800000 */
[----:B------:R-:W0:Y:S01]  /*42c0*/  LDC.64 R22, c[0x0][0x5b0] ;  /* 0x00016c00ff167b82 */ /* 0x000e220000000a00 */
[----:B------:R-:W-:Y:S01]  /*42d0*/  ULDC.64 UR8, c[0x0][0x5b8] ;  /* 0x00016e0000087ab9 */ /* 0x000fe20000000a00 */
[----:B------:R-:W-:Y:S01]  /*42e0*/  ISETP.GE.AND P3, PT, R3, 0x1, PT ;  /* 0x000000010300780c */ /* 0x000fe20003f66270 */
[----:B------:R-:W-:Y:S02]  /*42f0*/  UIMAD UR4, UR14, UR8, URZ ;  /* 0x000000080e0472a4 */ /* 0x000fe4000f8e023f */
[----:B------:R-:W-:Y:S01]  /*4300*/  IMAD.U32 R21, RZ, RZ, UR8 ;  /* 0x00000008ff157e24 */ /* 0x000fe2000f8e00ff */
[----:B------:R-:W-:Y:S01]  /*4310*/  BSSY B1, `(.L_x_35) ;  /* 0x000000e000017945 */ /* 0x000fe20003800000 */
[----:B------:R-:W-:Y:S01]  /*4320*/  ISETP.LT.OR P1, PT, R0, 0x1, !P3 ;  /* 0x000000010000780c */ /* 0x000fe20005f21670 */
[----:B------:R-:W-:Y:S01]  /*4330*/  UIMAD UR4, UR58, UR9, UR4 ;  /* 0x000000093a0472a4 */ /* 0x000fe2000f8e0204 */
[----:B------:R-:W1:Y:S01]  /*4340*/  LDC.64 R12, c[0x0][0x5a8] ;  /* 0x00016a00ff0c7b82 */ /* 0x000e620000000a00 */
[----:B------:R-:W-:-:S04]  /*4350*/  IMAD.WIDE.U32 R206, R21, UR58, R206 ;  /* 0x0000003a15ce7c25 */ /* 0x000fc8000f8e00ce */
[----:B------:R-:W-:Y:S02]  /*4360*/  VIADD R205, R207, UR4 ;  /* 0x00000004cfcd7c36 */ /* 0x000fe40008000000 */
[----:B------:R-:W-:Y:S02]  /*4370*/  IMAD.MOV.U32 R204, RZ, RZ, R206 ;  /* 0x000000ffffcc7224 */ /* 0x000fe400078e00ce */
[----:B0-----:R-:W-:Y:S02]  /*4380*/  IMAD R14, R22, UR13, RZ ;  /* 0x0000000d160e7c24 */ /* 0x001fe4000f8e02ff */
[----:B------:R-:W-:-:S04]  /*4390*/  IMAD.WIDE.U32 R20, R15, R22, R204 ;  /* 0x000000160f147225 */ /* 0x000fc800078e00cc */
[----:B------:R-:W-:Y:S01]  /*43a0*/  IMAD R215, R15, R23, R14 ;  /* 0x000000170fd77224 */ /* 0x000fe200078e020e */
[----:B-1----:R-:W-:-:S04]  /*43b0*/  IADD3 R20, P0, R20, R12, RZ ;  /* 0x0000000c14147210 */ /* 0x002fc80007f1e0ff */
[----:B------:R-:W-:Y:S01]  /*43c0*/  IADD3.X R21, R13, R21, R215, P0, !PT ;  /* 0x000000150d157210 */ /* 0x000fe200007fe4d7 */
[----:B------:R-:W-:Y:S08]  /*43d0*/  @P1 BRA `(.L_x_36) ;  /* 0x0000000000041947 */ /* 0x000ff00003800000 */
[----:B------:R0:W5:Y:S02]  /*43e0*/  LDG.E.U8 R202, desc[UR36][R20.64] ;  /* 0x0000002414ca7981 */ /* 0x000164000c1e1100 */
.L_x_36:
[----:B------:R-:W-:Y:S05]  /*43f0*/  BSYNC B1 ;  /* 0x0000000000017941 */ /* 0x000fea0003800000 */
.L_x_35:
[----:B-----5:R-:W-:Y:S01]  /*4400*/  LOP3.LUT R14, R202, 0xffff, RZ, 0xc0, !PT ;  /* 0x0000ffffca0e7812 */ /* 0x020fe200078ec0ff */
[C---:B------:R-:W-:Y:S01]  /*4410*/  IMAD.SHL.U32 R208, R22.reuse, 0x8, RZ ;  /* 0x0000000816d07824 */ /* 0x040fe200078e00ff */
[----:B------:R-:W-:Y:S01]  /*4420*/  SHF.L.U64.HI R209, R22, 0x3, R23 ;  /* 0x0000000316d17819 */ /* 0x000fe20000010217 */
[----:B------:R-:W-:Y:S01]  /*4430*/  BSSY B1, `(.L_x_37) ;  /* 0x0000013000017945 */ /* 0x000fe20003800000 */
[----:B------:R-:W-:Y:S02]  /*4440*/  PRMT R203, R14, 0x8880, RZ ;  /* 0x000088800ecb7816 */ /* 0x000fe400000000ff */
[----:B------:R-:W-:Y:S01]  /*4450*/  ISETP.GE.AND P2, PT, R3, 0x9, PT ;  /* 0x000000090300780c */ /* 0x000fe20003f46270 */
[----:B------:R-:W-:-:S03]  /*4460*/  IMAD.WIDE.U32 R212, R15, R22, R208 ;  /* 0x000000160fd47225 */ /* 0x000fc600078e00d0 */
[----:B------:R-:W-:Y:S01]  /*4470*/  ISETP.LT.OR P0, PT, R0, 0x1, !P2 ;  /* 0x000000010000780c */ /* 0x000fe20005701670 */
[----:B------:R-:W-:Y:S01]  /*4480*/  IMAD R210, R203, R200, RZ ;  /* 0x000000c8cbd27224 */ /* 0x000fe200078e02ff */
[----:B------:R-:W-:Y:S02]  /*4490*/  IADD3 R14, P5, P6, R206, R12, R212 ;  /* 0x0000000cce0e7210 */ /* 0x000fe40007ebe0d4 */
[----:B------:R-:W-:Y:S01]  /*44a0*/  IADD3 R203, P4, R15, 0x80, RZ ;  /* 0x000000800fcb7810 */ /* 0x000fe20007f9e0ff */
[----:B------:R-:W-:Y:S02]  /*44b0*/  @!P1 IMAD R211, R192, R201, R210 ;  /* 0x000000c9c0d39224 */ /* 0x000fe400078e02d2 */
[----:B------:R-:W-:-:S03]  /*44c0*/  IMAD.IADD R192, R215, 0x1, R213 ;  /* 0x00000001d7c07824 */ /* 0x000fc600078e02d5 */
[----:B------:R1:W-:Y:S01]  /*44d0*/  @!P1 STG.E.U8 desc[UR36][R4.64], R211 ;  /* 0x000000d304009986 */ /* 0x0003e2000c101124 */
[C---:B------:R-:W-:Y:S02]  /*44e0*/  ISETP.LT.OR P1, PT, R0.reuse, 0x2, !P3 ;  /* 0x000000020000780c */ /* 0x040fe40005f21670 */
[----:B------:R-:W-:Y:S02]  /*44f0*/  IADD3.X R15, R205, R13, R192, P5, P6 ;  /* 0x0000000dcd0f7210 */ /* 0x000fe40002fec4c0 */
[C---:B------:R-:W-:Y:S02]  /*4500*/  ISETP.LT.OR P5, PT, R0.reuse, 0x2, !P2 ;  /* 0x000000020000780c */ /* 0x040fe400057a1670 */
[----:B------:R-:W-:-:S07]  /*4510*/  ISETP.LT.OR P6, PT, R0, 0x9, !P3 ;  /* 0x000000090000780c */ /* 0x000fce0005fc1670 */
[----:B-1----:R-:W-:Y:S06]  /*4520*/  @P1 BRA `(.L_x_38) ;  /* 0x00000000000c1947 */ /* 0x002fec0003800000 */
[----:B------:R-:W2:Y:S02]  /*4530*/  LDG.E.U8 R202, desc[UR36][R20.64+0x1] ;  /* 0x0000012414ca7981 */ /* 0x000ea4000c1e1100 */
[----:B--2---:R-:W-:-:S05]  /*4540*/  PRMT R211, R202, 0x8880, RZ ;  /* 0x00008880cad37816 */ /* 0x004fca00000000ff */
[----:B------:R-:W-:-:S07]  /*4550*/  IMAD R210, R211, R200, RZ ;  /* 0x000000c8d3d27224 */ /* 0x000fce00078e02ff */
.L_x_38:
[----:B------:R-:W-:Y:S05]  /*4560*/  BSYNC B1 ;  /* 0x0000000000017941 */ /* 0x000fea0003800000 */
.L_x_37:
[----:B------:R-:W-:Y:S01]  /*4570*/  @!P1 IMAD R193, R193, R201, R210 ;  /* 0x000000c9c1c19224 */ /* 0x000fe200078e02d2 */
[----:B------:R-:W-:Y:S04]  /*4580*/  BSSY B1, `(.L_x_39) ;  /* 0x0000006000017945 */ /* 0x000fe80003800000 */
[----:B------:R1:W-:Y:S01]  /*4590*/  @!P1 STG.E.U8 desc[UR36][R4.64+0x1], R193 ;  /* 0x000001c104009986 */ /* 0x0003e2000c101124 */
[----:B------:R-:W-:Y:S05]  /*45a0*/  @P0 BRA `(.L_x_40) ;  /* 0x00000000000c0947 */ /* 0x000fea0003800000 */
[----:B------:R-:W1:Y:S02]  /*45b0*/  LDG.E.U8 R202, desc[UR36][R14.64] ;  /* 0x000000240eca7981 */ /* 0x000e64000c1e1100 */
[----:B-1----:R-:W-:-:S05]  /*45c0*/  PRMT R193, R202, 0x8880, RZ ;  /* 0x00008880cac17816 */ /* 0x002fca00000000ff */
[----:B------:R-:W-:-:S07]  /*45d0*/  IMAD R210, R193, R200, RZ ;  /* 0x000000c8c1d27224 */ /* 0x000fce00078e02ff */
.L_x_40:
[----:B------:R-:W-:Y:S05]  /*45e0*/  BSYNC B1 ;  /* 0x0000000000017941 */ /* 0x000fea0003800000 */
.L_x_39:
[----:B-1----:R-:W-:Y:S01]  /*45f0*/  @!P0 IMAD R193, R194, R201, R210 ;  /* 0x000000c9c2c18224 */ /* 0x002fe200078e02d2 */
[----:B------:R-:W-:Y:S04]  /*4600*/  BSSY B1, `(.L_x_41) ;  /* 0x0000006000017945 */ /* 0x000fe80003800000 */
[----:B------:R1:W-:Y:S01]  /*4610*/  @!P0 STG.E.U8 desc[UR36][R6.64], R193 ;  /* 0x000000c106008986 */ /* 0x0003e2000c101124 */
[----:B------:R-:W-:Y:S05]  /*4620*/  @P5 BRA `(.L_x_42) ;  /* 0x00000000000c5947 */ /* 0x000fea0003800000 */
[----:B------:R-:W1:Y:S02]  /*4630*/  LDG.E.U8 R202, desc[UR36][R14.64+0x1] ;  /* 0x000001240eca7981 */ /* 0x000e64000c1e1100 */
[----:B-1----:R-:W-:-:S05]  /*4640*/  PRMT R193, R202, 0x8880, RZ ;  /* 0x00008880cac17816 */ /* 0x002fca00000000ff */
[----:B------:R-:W-:-:S07]  /*4650*/  IMAD R210, R193, R200, RZ ;  /* 0x000000c8c1d27224 */ /* 0x000fce00078e02ff */
.L_x_42:
[----:B------:R-:W-:Y:S05]  /*4660*/  BSYNC B1 ;  /* 0x0000000000017941 */ /* 0x000fea0003800000 */
.L_x_41:
[----:B------:R-:W-:Y:S01]  /*4670*/  @!P5 IMAD R195, R195, R201, R210 ;  /* 0x000000c9c3c3d224 */ /* 0x000fe200078e02d2 */
[----:B------:R-:W-:Y:S01]  /*4680*/  BSSY B1, `(.L_x_43) ;  /* 0x0000007000017945 */ /* 0x000fe20003800000 */
[----:B------:R-:W-:-:S03]  /*4690*/  IMAD.WIDE.U32 R208, R203, R22, R208 ;  /* 0x00000016cbd07225 */ /* 0x000fc600078e00d0 */
[----:B------:R2:W-:Y:S01]  /*46a0*/  @!P5 STG.E.U8 desc[UR36][R6.64+0x1], R195 ;  /* 0x000001c30600d986 */ /* 0x0005e2000c101124 */
[----:B------:R-:W-:Y:S05]  /*46b0*/  @P6 BRA `(.L_x_44) ;  /* 0x00000000000c6947 */ /* 0x000fea0003800000 */
[----:B------:R-:W1:Y:S02]  /*46c0*/  LDG.E.U8 R202, desc[UR36][R20.64+0x8] ;  /* 0x0000082414ca7981 */ /* 0x000e64000c1e1100 */
[----:B-1----:R-:W-:-:S05]  /*46d0*/  PRMT R193, R202, 0x8880, RZ ;  /* 0x00008880cac17816 */ /* 0x002fca00000000ff */
[----:B------:R-:W-:-:S07]  /*46e0*/  IMAD R210, R193, R200, RZ ;  /* 0x000000c8c1d27224 */ /* 0x000fce00078e02ff */
.L_x_44:
[----:B------:R-:W-:Y:S05]  /*46f0*/  BSYNC B1 ;  /* 0x0000000000017941 */ /* 0x000fea0003800000 */
.L_x_43:
[----:B------:R-:W-:Y:S01]  /*4700*/  ISETP.LT.OR P5, PT, R0, 0xa, !P3 ;  /* 0x0000000a0000780c */ /* 0x000fe20005fa1670 */
[----:B-1----:R-:W-:Y:S01]  /*4710*/  @!P6 IMAD R193, R196, R201, R210 ;  /* 0x000000c9c4c1e224 */ /* 0x002fe200078e02d2 */
[----:B------:R-:W-:Y:S01]  /*4720*/  BSSY B1, `(.L_x_45) ;  /* 0x000000b000017945 */ /* 0x000fe20003800000 */
[----:B--2---:R-:W-:Y:S01]  /*4730*/  IMAD.X R195, RZ, RZ, UR13, P4 ;  /* 0x0000000dffc37e24 */ /* 0x004fe2000a0e06ff */
[----:B------:R-:W-:Y:S02]  /*4740*/  IADD3 R206, P1, P0, R206, R12, R208 ;  /* 0x0000000ccece7210 */ /* 0x000fe4000783e0d0 */
[----:B------:R1:W-:Y:S01]  /*4750*/  @!P6 STG.E.U8 desc[UR36][R4.64+0x8], R193 ;  /* 0x000008c10400e986 */ /* 0x0003e2000c101124 */
[C---:B------:R-:W-:Y:S01]  /*4760*/  ISETP.LT.OR P6, PT, R0.reuse, 0x9, !P2 ;  /* 0x000000090000780c */ /* 0x040fe200057c1670 */
[----:B------:R-:W-:Y:S01]  /*4770*/  IMAD R192, R195, R22, RZ ;  /* 0x00000016c3c07224 */ /* 0x000fe200078e02ff */
[----:B------:R-:W-:-:S04]  /*4780*/  ISETP.LT.OR P4, PT, R0, 0xa, !P2 ;  /* 0x0000000a0000780c */ /* 0x000fc80005781670 */
[----:B------:R-:W-:Y:S09]  /*4790*/  @P5 BRA `(.L_x_46) ;  /* 0x00000000000c5947 */ /* 0x000ff20003800000 */
[----:B------:R-:W1:Y:S02]  /*47a0*/  LDG.E.U8 R202, desc[UR36][R20.64+0x9] ;  /* 0x0000092414ca7981 */ /* 0x000e64000c1e1100 */
[----:B-1----:R-:W-:-:S05]  /*47b0*/  PRMT R193, R202, 0x8880, RZ ;  /* 0x00008880cac17816 */ /* 0x002fca00000000ff */
[----:B------:R-:W-:-:S07]  /*47c0*/  IMAD R210, R193, R200, RZ ;  /* 0x000000c8c1d27224 */ /* 0x000fce00078e02ff */
.L_x_46:
[----:B------:R-:W-:Y:S05]  /*47d0*/  BSYNC B1 ;  /* 0x0000000000017941 */ /* 0x000fea0003800000 */
.L_x_45:
[----:B------:R-:W-:Y:S01]  /*47e0*/  @!P5 IMAD R197, R197, R201, R210 ;  /* 0x000000c9c5c5d224 */ /* 0x000fe200078e02d2 */
[----:B------:R-:W-:Y:S01]  /*47f0*/  BSSY B1, `(.L_x_47) ;  /* 0x0000007000017945 */ /* 0x000fe20003800000 */
[----:B------:R-:W-:-:S03]  /*4800*/  IMAD R195, R203, R23, R192 ;  /* 0x00000017cbc37224 */ /* 0x000fc600078e02c0 */
[----:B------:R2:W-:Y:S01]  /*4810*/  @!P5 STG.E.U8 desc[UR36][R4.64+0x9], R197 ;  /* 0x000009c50400d986 */ /* 0x0005e2000c101124 */
[----:B------:R-:W-:Y:S05]  /*4820*/  @P6 BRA `(.L_x_48) ;  /* 0x00000000000c6947 */ /* 0x000fea0003800000 */
[----:B------:R-:W3:Y:S02]  /*4830*/  LDG.E.U8 R202, desc[UR36][R14.64+0x8] ;  /* 0x000008240eca7981 */ /* 0x000ee4000c1e1100 */
[----:B---3--:R-:W-:-:S05]  /*4840*/  PRMT R23, R202, 0x8880, RZ ;  /* 0x00008880ca177816 */ /* 0x008fca00000000ff */
[----:B------:R-:W-:-:S07]  /*4850*/  IMAD R210, R23, R200, RZ ;  /* 0x000000c817d27224 */ /* 0x000fce00078e02ff */
.L_x_48:
[----:B------:R-:W-:Y:S05]  /*4860*/  BSYNC B1 ;  /* 0x0000000000017941 */ /* 0x000fea0003800000 */
.L_x_47:
[----:B-1----:R-:W-:Y:S01]  /*4870*/  @!P6 IMAD R193, R198, R201, R210 ;  /* 0x000000c9c6c1e224 */ /* 0x002fe200078e02d2 */
[----:B------:R-:W-:Y:S01]  /*4880*/  BSSY B1, `(.L_x_49) ;  /* 0x0000008000017945 */ /* 0x000fe20003800000 */
[----:B------:R-:W-:Y:S02]  /*4890*/  IMAD.IADD R208, R195, 0x1, R209 ;  /* 0x00000001c3d07824 */ /* 0x000fe400078e02d1 */
[----:B------:R-:W-:Y:S01]  /*48a0*/  IMAD.WIDE.U32 R22, R203, R22, R204 ;  /* 0x00000016cb167225 */ /* 0x000fe200078e00cc */
[----:B------:R1:W-:Y:S01]  /*48b0*/  @!P6 STG.E.U8 desc[UR36][R6.64+0x8], R193 ;  /* 0x000008c10600e986 */ /* 0x0003e2000c101124 */
[----:B------:R-:W-:Y:S05]  /*48c0*/  @P4 BRA `(.L_x_50) ;  /* 0x00000000000c4947 */ /* 0x000fea0003800000 */
[----:B------:R-:W1:Y:S02]  /*48d0*/  LDG.E.U8 R202, desc[UR36][R14.64+0x9] ;  /* 0x000009240eca7981 */ /* 0x000e64000c1e1100 */
[----:B-1----:R-:W-:-:S05]  /*48e0*/  PRMT R193, R202, 0x8880, RZ ;  /* 0x00008880cac17816 */ /* 0x002fca00000000ff */
[----:B------:R-:W-:-:S07]  /*48f0*/  IMAD R210, R193, R200, RZ ;  /* 0x000000c8c1d27224 */ /* 0x000fce00078e02ff */
.L_x_50:
[----:B------:R-:W-:Y:S05]  /*4900*/  BSYNC B1 ;  /* 0x0000000000017941 */ /* 0x000fea0003800000 */
.L_x_49:
[----:B------:R-:W-:Y:S01]  /*4910*/  @!P4 IMAD R199, R199, R201, R210 ;  /* 0x000000c9c7c7c224 */ /* 0x000fe200078e02d2 */
[----:B------:R-:W-:Y:S01]  /*4920*/  IADD3.X R207, R205, R13, R208, P1, P0 ;  /* 0x0000000dcdcf7210 */ /* 0x000fe20000fe04d0 */
[----:B------:R-:W-:Y:S01]  /*4930*/  BSSY B1, `(.L_x_51) ;  /* 0x000000d000017945 */ /* 0x000fe20003800000 */
[C---:B------:R-:W-:Y:S02]  /*4940*/  ISETP.GE.AND P1, PT, R3.reuse, 0x81, PT ;  /* 0x000000810300780c */ /* 0x040fe40003f26270 */
[----:B------:R3:W-:Y:S01]  /*4950*/  @!P4 STG.E.U8 desc[UR36][R6.64+0x9], R199 ;  /* 0x000009c70600c986 */ /* 0x0007e2000c101124 */
[----:B------:R-:W-:Y:S02]  /*4960*/  IADD3 R12, P5, R22, R12, RZ ;  /* 0x0000000c160c7210 */ /* 0x000fe40007fbe0ff */
[----:B------:R-:W-:Y:S02]  /*4970*/  ISETP.LT.OR P4, PT, R0, 0x1, !P1 ;  /* 0x000000010000780c */ /* 0x000fe40004f81670 */
[----:B------:R-:W-:-:S02]  /*4980*/  ISETP.GE.AND P0, PT, R3, 0x89, PT ;  /* 0x000000890300780c */ /* 0x000fc40003f06270 */
[----:B------:R-:W-:Y:S02]  /*4990*/  IADD3.X R13, R13, R23, R195, P5, !PT ;  /* 0x000000170d0d7210 */ /* 0x000fe40002ffe4c3 */
[C---:B------:R-:W-:Y:S02]  /*49a0*/  ISETP.LT.OR P6, PT, R0.reuse, 0x2, !P1 ;  /* 0x000000020000780c */ /* 0x040fe40004fc1670 */
[----:B------:R-:W-:-:S05]  /*49b0*/  ISETP.LT.OR P5, PT, R0, 0x1, !P0 ;  /* 0x000000010000780c */ /* 0x000fca00047a1670 */
[----:B---3--:R-:W-:Y:S08]  /*49c0*/  @P4 BRA `(.L_x_52) ;  /* 0x00000000000c4947 */ /* 0x008ff00003800000 */
[----:B------:R-:W3:Y:S02]  /*49d0*/  LDG.E.U8 R202, desc[UR36][R12.64] ;  /* 0x000000240cca7981 */ /* 0x000ee4000c1e1100 */
[----:B---3--:R-:W-:-:S05]  /*49e0*/  PRMT R3, R202, 0x8880, RZ ;  /* 0x00008880ca037816 */ /* 0x008fca00000000ff */
[----:B------:R-:W-:-:S07]  /*49f0*/  IMAD R210, R3, R200, RZ ;  /* 0x000000c803d27224 */ /* 0x000fce00078e02ff */
.L_x_52:
[----:B------:R-:W-:Y:S05]  /*4a00*/  BSYNC B1 ;  /* 0x0000000000017941 */ /* 0x000fea0003800000 */
.L_x_51:
[----:B------:R-:W-:Y:S01]  /*4a10*/  @!P4 IMAD R3, R184, R201, R210 ;  /* 0x000000c9b803c224 */ /* 0x000fe200078e02d2 */
[----:B------:R-:W-:Y:S04]  /*4a20*/  BSSY B1, `(.L_x_53) ;  /* 0x0000006000017945 */ /* 0x000fe80003800000 */
[----:B------:R3:W-:Y:S01]  /*4a30*/  @!P4 STG.E.U8 desc[UR36][R8.64], R3 ;  /* 0x000000030800c986 */ /* 0x0007e2000c101124 */
[----:B------:R-:W-:Y:S05]  /*4a40*/  @P6 BRA `(.L_x_54) ;  /* 0x00000000000c6947 */ /* 0x000fea0003800000 */
[----:B------:R-:W3:Y:S02]  /*4a50*/  LDG.E.U8 R202, desc[UR36][R12.64+0x1] ;  /* 0x000001240cca7981 */ /* 0x000ee4000c1e1100 */
[----:B---3--:R-:W-:-:S05]  /*4a60*/  PRMT R3, R202, 0x8880, RZ ;  /* 0x00008880ca037816 */ /* 0x008fca00000000ff */
[----:B------:R-:W-:-:S07]  /*4a70*/  IMAD R210, R3, R200, RZ ;  /* 0x000000c803d27224 */ /* 0x000fce00078e02ff */
.L_x_54:
[----:B------:R-:W-:Y:S05]  /*4a80*/  BSYNC B1 ;  /* 0x0000000000017941 */ /* 0x000fea0003800000 */
.L_x_53:
[----:B------:R-:W-:Y:S01]  /*4a90*/  @!P6 IMAD R185, R185, R201, R210 ;  /* 0x000000c9b9b9e224 */ /* 0x000fe200078e02d2 */
[----:B------:R-:W-:Y:S04]  /*4aa0*/  BSSY B1, `(.L_x_55) ;  /* 0x0000006000017945 */ /* 0x000fe80003800000 */
[----:B------:R4:W-:Y:S01]  /*4ab0*/  @!P6 STG.E.U8 desc[UR36][R8.64+0x1], R185 ;  /* 0x000001b90800e986 */ /* 0x0009e2000c101124 */
[----:B------:R-:W-:Y:S05]  /*4ac0*/  @P5 BRA `(.L_x_56) ;  /* 0x00000000000c5947 */ /* 0x000fea0003800000 */
[----:B------:R-:W3:Y:S02]  /*4ad0*/  LDG.E.U8 R202, desc[UR36][R206.64] ;  /* 0x00000024ceca7981 */ /* 0x000ee4000c1e1100 */
[----:B---3--:R-:W-:-:S05]  /*4ae0*/  PRMT R3, R202, 0x8880, RZ ;  /* 0x00008880ca037816 */ /* 0x008fca00000000ff */
[----:B------:R-:W-:-:S07]  /*4af0*/  IMAD R210, R3, R200, RZ ;  /* 0x000000c803d27224 */ /* 0x000fce00078e02ff */
.L_x_56:
[----:B------:R-:W-:Y:S05]  /*4b00*/  BSYNC B1 ;  /* 0x0000000000017941 */ /* 0x000fea0003800000 */
.L_x_55:
[----:B------:R-:W-:Y:S01]  /*4b10*/  ISETP.LT.OR P4, PT, R0, 0x2, !P0 ;  /* 0x000000020000780c */ /* 0x000fe20004781670 */
[----:B---3--:R-:W-:Y:S01]  /*4b20*/  @!P5 IMAD R3, R186, R201, R210 ;  /* 0x000000c9ba03d224 */ /* 0x008fe200078e02d2 */
[----:B------:R-:W-:Y:S01]  /*4b30*/  BSSY B1, `(.L_x_57) ;  /* 0x0000008000017945 */ /* 0x000fe20003800000 */
[----:B------:R-:W-:-:S03]  /*4b40*/  ISETP.LT.OR P6, PT, R0, 0x9, !P1 ;  /* 0x000000090000780c */ /* 0x000fc60004fc1670 */
[----:B------:R3:W-:Y:S01]  /*4b50*/  @!P5 STG.E.U8 desc[UR36][R10.64], R3 ;  /* 0x000000030a00d986 */ /* 0x0007e2000c101124 */
[----:B------:R-:W-:-:S06]  /*4b60*/  ISETP.LT.OR P5, PT, R0, 0xa, !P1 ;  /* 0x0000000a0000780c */ /* 0x000fcc0004fa1670 */
[----:B------:R-:W-:Y:S07]  /*4b70*/  @P4 BRA `(.L_x_58) ;  /* 0x00000000000c4947 */ /* 0x000fee0003800000 */
[----:B------:R-:W3:Y:S02]  /*4b80*/  LDG.E.U8 R202, desc[UR36][R206.64+0x1] ;  /* 0x00000124ceca7981 */ /* 0x000ee4000c1e1100 */
[----:B---3--:R-:W-:-:S05]  /*4b90*/  PRMT R3, R202, 0x8880, RZ ;  /* 0x00008880ca037816 */ /* 0x008fca00000000ff */
[----:B------:R-:W-:-:S07]  /*4ba0*/  IMAD R210, R3, R200, RZ ;  /* 0x000000c803d27224 */ /* 0x000fce00078e02ff */
.L_x_58:
[----:B------:R-:W-:Y:S05]  /*4bb0*/  BSYNC B1 ;  /* 0x0000000000017941 */ /* 0x000fea0003800000 */
.L_x_57:
[----:B------:R-:W-:Y:S01]  /*4bc0*/  @!P4 IMAD R187, R187, R201, R210 ;  /* 0x000000c9bbbbc224 */ /* 0x000fe200078e02d2 */
[----:B------:R-:W-:Y:S04]  /*4bd0*/  BSSY B1, `(.L_x_59) ;  /* 0x0000006000017945 */ /* 0x000fe80003800000 */
[----:B------:R0:W-:Y:S01]  /*4be0*/  @!P4 STG.E.U8 desc[UR36][R10.64+0x1], R187 ;  /* 0x000001bb0a00c986 */ /* 0x0001e2000c101124 */
[----:B------:R-:W-:Y:S05]  /*4bf0*/  @P6 BRA `(.L_x_60) ;  /* 0x00000000000c6947 */ /* 0x000fea0003800000 */
[----:B------:R-:W3:Y:S02]  /*4c00*/  LDG.E.U8 R202, desc[UR36][R12.64+0x8] ;  /* 0x000008240cca7981 */ /* 0x000ee4000c1e1100 */
[----:B---3--:R-:W-:-:S05]  /*4c10*/  PRMT R3, R202, 0x8880, RZ ;  /* 0x00008880ca037816 */ /* 0x008fca00000000ff */
[----:B------:R-:W-:-:S07]  /*4c20*/  IMAD R210, R3, R200, RZ ;  /* 0x000000c803d27224 */ /* 0x000fce00078e02ff */
.L_x_60:
[----:B------:R-:W-:Y:S05]  /*4c30*/  BSYNC B1 ;  /* 0x0000000000017941 */ /* 0x000fea0003800000 */
.L_x_59:
[----:B---3--:R-:W-:Y:S01]  /*4c40*/  @!P6 IMAD R3, R188, R201, R210 ;  /* 0x000000c9bc03e224 */ /* 0x008fe200078e02d2 */
[----:B------:R-:W-:Y:S04]  /*4c50*/  BSSY B1, `(.L_x_61) ;  /* 0x0000006000017945 */ /* 0x000fe80003800000 */
[----:B------:R3:W-:Y:S01]  /*4c60*/  @!P6 STG.E.U8 desc[UR36][R8.64+0x8], R3 ;  /* 0x000008030800e986 */ /* 0x0007e2000c101124 */
[----:B------:R-:W-:Y:S05]  /*4c70*/  @P5 BRA `(.L_x_62) ;  /* 0x00000000000c5947 */ /* 0x000fea0003800000 */
[----:B------:R-:W3:Y:S02]  /*4c80*/  LDG.E.U8 R202, desc[UR36][R12.64+0x9] ;  /* 0x000009240cca7981 */ /* 0x000ee4000c1e1100 */
[----:B---3--:R-:W-:-:S05]  /*4c90*/  PRMT R3, R202, 0x8880, RZ ;  /* 0x00008880ca037816 */ /* 0x008fca00000000ff */
[----:B------:R-:W-:-:S07]  /*4ca0*/  IMAD R210, R3, R200, RZ ;  /* 0x000000c803d27224 */ /* 0x000fce00078e02ff */
.L_x_62:
[----:B------:R-:W-:Y:S05]  /*4cb0*/  BSYNC B1 ;  /* 0x0000000000017941 */ /* 0x000fea0003800000 */
.L_x_61:
[C---:B------:R-:W-:Y:S01]  /*4cc0*/  ISETP.LT.OR P4, PT, R0.reuse, 0x9, !P0 ;  /* 0x000000090000780c */ /* 0x040fe20004781670 */
[----:B------:R-:W-:Y:S01]  /*4cd0*/  @!P5 IMAD R189, R189, R201, R210 ;  /* 0x000000c9bdbdd224 */ /* 0x000fe200078e02d2 */
        /* <DEDUP_REMOVED lines=8> */
.L_x_64:
[----:B------:R-:W-:Y:S05]  /*4d60*/  BSYNC B1 ;  /* 0x0000000000017941 */ /* 0x000fea0003800000 */
.L_x_63:
[----:B---3--:R-:W-:Y:S01]  /*4d70*/  @!P4 IMAD R3, R190, R201, R210 ;  /* 0x000000c9be03c224 */ /* 0x008fe200078e02d2 */
[----:B------:R-:W-:Y:S04]  /*4d80*/  BSSY B1, `(.L_x_65) ;  /* 0x0000006000017945 */ /* 0x000fe80003800000 */
[----:B------:R3:W-:Y:S01]  /*4d90*/  @!P4 STG.E.U8 desc[UR36][R10.64+0x8], R3 ;  /* 0x000008030a00c986 */ /* 0x0007e2000c101124 */
[----:B------:R-:W-:Y:S05]  /*4da0*/  @P6 BRA `(.L_x_66) ;  /* 0x00000000000c6947 */ /* 0x000fea0003800000 */
[----:B------:R-:W3:Y:S02]  /*4db0*/  LDG.E.U8 R202, desc[UR36][R206.64+0x9] ;  /* 0x00000924ceca7981 */ /* 0x000ee4000c1e1100 */
[----:B---3--:R-:W-:-:S05]  /*4dc0*/  PRMT R3, R202, 0x8880, RZ ;  /* 0x00008880ca037816 */ /* 0x008fca00000000ff */
[----:B------:R-:W-:-:S07]  /*4dd0*/  IMAD R210, R3, R200, RZ ;  /* 0x000000c803d27224 */ /* 0x000fce00078e02ff */
.L_x_66:
[----:B------:R-:W-:Y:S05]  /*4de0*/  BSYNC B1 ;  /* 0x0000000000017941 */ /* 0x000fea0003800000 */
.L_x_65:
[----:B------:R-:W-:Y:S01]  /*4df0*/  @!P6 IMAD R191, R191, R201, R210 ;  /* 0x000000c9bfbfe224 */ /* 0x000fe200078e02d2 */
[----:B------:R-:W-:Y:S04]  /*4e00*/  BSSY B1, `(.L_x_67) ;  /* 0x0000006000017945 */ /* 0x000fe80003800000 */
[----:B------:R0:W-:Y:S01]  /*4e10*/  @!P6 STG.E.U8 desc[UR36][R10.64+0x9], R191 ;  /* 0x000009bf0a00e986 */ /* 0x0001e2000c101124 */
[----:B------:R-:W-:Y:S05]  /*4e20*/  @P5 BRA `(.L_x_68) ;  /* 0x00000000000c5947 */ /* 0x000fea0003800000 */
[----:B------:R-:W3:Y:S02]  /*4e30*/  LDG.E.U8 R202, desc[UR36][R20.64+0x10] ;  /* 0x0000102414ca7981 */ /* 0x000ee4000c1e1100 */
[----:B---3--:R-:W-:-:S05]  /*4e40*/  PRMT R3, R202, 0x8880, RZ ;  /* 0x00008880ca037816 */ /* 0x008fca00000000ff */
[----:B------:R-:W-:-:S07]  /*4e50*/  IMAD R210, R3, R200, RZ ;  /* 0x000000c803d27224 */ /* 0x000fce00078e02ff */
.L_x_68:
[----:B------:R-:W-:Y:S05]  /*4e60*/  BSYNC B1 ;  /* 0x0000000000017941 */ /* 0x000fea0003800000 */
.L_x_67:
        /* <DEDUP_REMOVED lines=10> */
.L_x_70:
[----:B------:R-:W-:Y:S05]  /*4f10*/  BSYNC B1 ;  /* 0x0000000000017941 */ /* 0x000fea0003800000 */
.L_x_69:
[----:B------:R-:W-:Y:S01]  /*4f20*/  @!P4 IMAD R177, R177, R201, R210 ;  /* 0x000000c9b1b1c224 */ /* 0x000fe200078e02d2 */
[----:B------:R-:W-:Y:S04]  /*4f30*/  BSSY B1, `(.L_x_71) ;  /* 0x0000006000017945 */ /* 0x000fe80003800000 */
[----:B------:R0:W-:Y:S01]  /*4f40*/  @!P4 STG.E.U8 desc[UR36][R4.64+0x11], R177 ;  /* 0x000011b10400c986 */ /* 0x0001e2000c101124 */
[----:B------:R-:W-:Y:S05]  /*4f50*/  @P6 BRA `(.L_x_72) ;  /* 0x00000000000c6947 */ /* 0x000fea0003800000 */
[----:B------:R-:W3:Y:S02]  /*4f60*/  LDG.E.U8 R202, desc[UR36][R14.64+0x10] ;  /* 0x000010240eca7981 */ /* 0x000ee4000c1e1100 */
[----:B---3--:R-:W-:-:S05]  /*4f70*/  PRMT R3, R202, 0x8880, RZ ;  /* 0x00008880ca037816 */ /* 0x008fca00000000ff */
[----:B------:R-:W-:-:S07]  /*4f80*/  IMAD R210, R3, R200, RZ ;  /* 0x000000c803d27224 */ /* 0x000fce00078e02ff */
.L_x_72:
[----:B------:R-:W-:Y:S05]  /*4f90*/  BSYNC B1 ;  /* 0x0000000000017941 */ /* 0x000fea0003800000 */
.L_x_71:
[----:B---3--:R-:W-:Y:S01]  /*4fa0*/  @!P6 IMAD R3, R178, R201, R210 ;  /* 0x000000c9b203e224 */ /* 0x008fe200078e02d2 */
[----:B------:R-:W-:Y:S04]  /*4fb0*/  BSSY B1, `(.L_x_73) ;  /* 0x0000006000017945 */ /* 0x000fe80003800000 */
[----:B------:R3:W-:Y:S01]  /*4fc0*/  @!P6 STG.E.U8 desc[UR36][R6.64+0x10], R3 ;  /* 0x000010030600e986 */ /* 0x0007e2000c101124 */
[----:B------:R-:W-:Y:S05]  /*4fd0*/  @P5 BRA `(.L_x_74) ;  /* 0x00000000000c5947 */ /* 0x000fea0003800000 */
[----:B------:R-:W3:Y:S02]  /*4fe0*/  LDG.E.U8 R202, desc[UR36][R14.64+0x11] ;  /* 0x000011240eca7981 */ /* 0x000ee4000c1e1100 */
[----:B---3--:R-:W-:-:S05]  /*4ff0*/  PRMT R3, R202, 0x8880, RZ ;  /* 0x00008880ca037816 */ /* 0x008fca00000000ff */
[----:B------:R-:W-:-:S07]  /*5000*/  IMAD R210, R3, R200, RZ ;  /* 0x000000c803d27224 */ /* 0x000fce00078e02ff */
.L_x_74:
[----:B------:R-:W-:Y:S05]  /*5010*/  BSYNC B1 ;  /* 0x0000000000017941 */ /* 0x000fea0003800000 */
.L_x_73:
        /* <DEDUP_REMOVED lines=10> */
.L_x_76:
[----:B------:R-:W-:Y:S05]  /*50c0*/  BSYNC B1 ;  /* 0x0000000000017941 */ /* 0x000fea0003800000 */
.L_x_75:
[----:B---3--:R-:W-:Y:S01]  /*50d0*/  @!P4 IMAD R3, R180, R201, R210 ;  /* 0x000000c9b403c224 */ /* 0x008fe200078e02d2 */
[----:B------:R-:W-:Y:S04]  /*50e0*/  BSSY B1, `(.L_x_77) ;  /* 0x0000006000017945 */ /* 0x000fe80003800000 */
[----:B------:R3:W-:Y:S01]  /*50f0*/  @!P4 STG.E.U8 desc[UR36][R4.64+0x18], R3 ;  /* 0x000018030400c986 */ /* 0x0007e2000c101124 */
[----:B------:R-:W-:Y:S05]  /*5100*/  @P6 BRA `(.L_x_78) ;  /* 0x00000000000c6947 */ /* 0x000fea0003800000 */
[----:B------:R-:W3:Y:S02]  /*5110*/  LDG.E.U8 R202, desc[UR36][R20.64+0x19] ;  /* 0x0000192414ca7981 */ /* 0x000ee4000c1e1100 */
[----:B---3--:R-:W-:-:S05]  /*5120*/  PRMT R3, R202, 0x8880, RZ ;  /* 0x00008880ca037816 */ /* 0x008fca00000000ff */
[----:B------:R-:W-:-:S07]  /*5130*/  IMAD R210, R3, R200, RZ ;  /* 0x000000c803d27224 */ /* 0x000fce00078e02ff */
.L_x_78:
[----:B------:R-:W-:Y:S05]  /*5140*/  BSYNC B1 ;  /* 0x0000000000017941 */ /* 0x000fea0003800000 */
.L_x_77:
[----:B------:R-:W-:Y:S01]  /*5150*/  @!P6 IMAD R181, R181, R201, R210 ;  /* 0x000000c9b5b5e224 */ /* 0x000fe200078e02d2 */
[----:B------:R-:W-:Y:S04]  /*5160*/  BSSY B1, `(.L_x_79) ;  /* 0x0000006000017945 */ /* 0x000fe80003800000 */
[----:B------:R0:W-:Y:S01]  /*5170*/  @!P6 STG.E.U8 desc[UR36][R4.64+0x19], R181 ;  /* 0x000019b50400e986 */ /* 0x0001e2000c101124 */
[----:B------:R-:W-:Y:S05]  /*5180*/  @P5 BRA `(.L_x_80) ;  /* 0x00000000000c5947 */ /* 0x000fea0003800000 */
[----:B------:R-:W3:Y:S02]  /*5190*/  LDG.E.U8 R202, desc[UR36][R14.64+0x18] ;  /* 0x000018240eca7981 */ /* 0x000ee4000c1e1100 */
[----:B---3--:R-:W-:-:S05]  /*51a0*/  PRMT R3, R202, 0x8880, RZ ;  /* 0x00008880ca037816 */ /* 0x008fca00000000ff */
[----:B------:R-:W-:-:S07]  /*51b0*/  IMAD R210, R3, R200, RZ ;  /* 0x000000c803d27224 */ /* 0x000fce00078e02ff */
.L_x_80:
[----:B------:R-:W-:Y:S05]  /*51c0*/  BSYNC B1 ;  /* 0x0000000000017941 */ /* 0x000fea0003800000 */
.L_x_79:
        /* <DEDUP_REMOVED lines=10> */
.L_x_82:
[----:B------:R-:W-:Y:S05]  /*5270*/  BSYNC B1 ;  /* 0x0000000000017941 */ /* 0x000fea0003800000 */
.L_x_81:
[----:B------:R-:W-:Y:S01]  /*5280*/  @!P4 IMAD R183, R183, R201, R210 ;  /* 0x000000c9b7b7c224 */ /* 0x000fe200078e02d2 */
[----:B------:R-:W-:Y:S04]  /*5290*/  BSSY B1, `(.L_x_83) ;  /* 0x0000006000017945 */ /* 0x000fe80003800000 */
[----:B------:R0:W-:Y:S01]  /*52a0*/  @!P4 STG.E.U8 desc[UR36][R6.64+0x19], R183 ;  /* 0x000019b70600c986 */ /* 0x0001e2000c101124 */
[----:B------:R-:W-:Y:S05]  /*52b0*/  @P6 BRA `(.L_x_84) ;  /* 0x00000000000c6947 */ /* 0x000fea0003800000 */
[----:B------:R-:W3:Y:S02]  /*52c0*/  LDG.E.U8 R202, desc[UR36][R12.64+0x10] ;  /* 0x000010240cca7981 */ /* 0x000ee4000c1e1100 */
[----:B---3--:R-:W-:-:S05]  /*52d0*/  PRMT R3, R202, 0x8880, RZ ;  /* 0x00008880ca037816 */ /* 0x008fca00000000ff */
[----:B------:R-:W-:-:S07]  /*52e0*/  IMAD R210, R3, R200, RZ ;  /* 0x000000c803d27224 */ /* 0x000fce00078e02ff */
.L_x_84:
[----:B------:R-:W-:Y:S05]  /*52f0*/  BSYNC B1 ;  /* 0x0000000000017941 */ /* 0x000fea0003800000 */
.L_x_83:
[----:B---3--:R-:W-:Y:S01]  /*5300*/  @!P6 IMAD R3, R168, R201, R210 ;  /* 0x000000c9a803e224 */ /* 0x008fe200078e02d2 */
[----:B------:R-:W-:Y:S04]  /*5310*/  BSSY B1, `(.L_x_85) ;  /* 0x0000006000017945 */ /* 0x000fe80003800000 */
[----:B------:R3:W-:Y:S01]  /*5320*/  @!P6 STG.E.U8 desc[UR36][R8.64+0x10], R3 ;  /* 0x000010030800e986 */ /* 0x0007e2000c101124 */
[----:B------:R-:W-:Y:S05]  /*5330*/  @P5 BRA `(.L_x_86) ;  /* 0x00000000000c5947 */ /* 0x000fea0003800000 */
[----:B------:R-:W3:Y:S02]  /*5340*/  LDG.E.U8 R202, desc[UR36][R12.64+0x11] ;  /* 0x000011240cca7981 */ /* 0x000ee4000c1e1100 */
[----:B---3--:R-:W-:-:S05]  /*5350*/  PRMT R3, R202, 0x8880, RZ ;  /* 0x00008880ca037816 */ /* 0x008fca00000000ff */
[----:B------:R-:W-:-:S07]  /*5360*/  IMAD R210, R3, R200, RZ ;  /* 0x000000c803d27224 */ /* 0x000fce00078e02ff */
.L_x_86:
[----:B------:R-:W-:Y:S05]  /*5370*/  BSYNC B1 ;  /* 0x0000000000017941 */ /* 0x000fea0003800000 */
.L_x_85:
        /* <DEDUP_REMOVED lines=10> */
.L_x_88:
[----:B------:R-:W-:Y:S05]  /*5420*/  BSYNC B1 ;  /* 0x0000000000017941 */ /* 0x000fea0003800000 */
.L_x_87:
[----:B---3--:R-:W-:Y:S01]  /*5430*/  @!P4 IMAD R3, R170, R201, R210 ;  /* 0x000000c9aa03c224 */ /* 0x008fe200078e02d2 */
[----:B------:R-:W-:Y:S04]  /*5440*/  BSSY B1, `(.L_x_89) ;  /* 0x0000006000017945 */ /* 0x000fe80003800000 */
[----:B------:R3:W-:Y:S01]  /*5450*/  @!P4 STG.E.U8 desc[UR36][R10.64+0x10], R3 ;  /* 0x000010030a00c986 */ /* 0x0007e2000c101124 */
[----:B------:R-:W-:Y:S05]  /*5460*/  @P6 BRA `(.L_x_90) ;  /* 0x00000000000c6947 */ /* 0x000fea0003800000 */
[----:B------:R-:W3:Y:S02]  /*5470*/  LDG.E.U8 R202, desc[UR36][R206.64+0x11] ;  /* 0x00001124ceca7981 */ /* 0x000ee4000c1e1100 */
[----:B---3--:R-:W-:-:S05]  /*5480*/  PRMT R3, R202, 0x8880, RZ ;  /* 0x00008880ca037816 */ /* 0x008fca00000000ff */
[----:B------:R-:W-:-:S07]  /*5490*/  IMAD R210, R3, R200, RZ ;  /* 0x000000c803d27224 */ /* 0x000fce00078e02ff */
.L_x_90:
[----:B------:R-:W-:Y:S05]  /*54a0*/  BSYNC B1 ;  /* 0x0000000000017941 */ /* 0x000fea0003800000 */
.L_x_89:
[----:B------:R-:W-:Y:S01]  /*54b0*/  @!P6 IMAD R171, R171, R201, R210 ;  /* 0x000000c9ababe224 */ /* 0x000fe200078e02d2 */
[----:B------:R-:W-:Y:S04]  /*54c0*/  BSSY B1, `(.L_x_91) ;  /* 0x0000006000017945 */ /* 0x000fe80003800000 */
[----:B------:R0:W-:Y:S01]  /*54d0*/  @!P6 STG.E.U8 desc[UR36][R10.64+0x11], R171 ;  /* 0x000011ab0a00e986 */ /* 0x0001e2000c101124 */
[----:B------:R-:W-:Y:S05]  /*54e0*/  @P5 BRA `(.L_x_92) ;  /* 0x00000000000c5947 */ /* 0x000fea0003800000 */
[----:B------:R-:W3:Y:S02]  /*54f0*/  LDG.E.U8 R202, desc[UR36][R12.64+0x18] ;  /* 0x000018240cca7981 */ /* 0x000ee4000c1e1100 */
[----:B---3--:R-:W-:-:S05]  /*5500*/  PRMT R3, R202, 0x8880, RZ ;  /* 0x00008880ca037816 */ /* 0x008fca00000000ff */
[----:B------:R-:W-:-:S07]  /*5510*/  IMAD R210, R3, R200, RZ ;  /* 0x000000c803d27224 */ /* 0x000fce00078e02ff */
.L_x_92:
[----:B------:R-:W-:Y:S05]  /*5520*/  BSYNC B1 ;  /* 0x0000000000017941 */ /* 0x000fea0003800000 */
.L_x_91:
        /* <DEDUP_REMOVED lines=10> */
.L_x_94:
[----:B------:R-:W-:Y:S05]  /*55d0*/  BSYNC B1 ;  /* 0x0000000000017941 */ /* 0x000fea0003800000 */
.L_x_93:
[----:B------:R-:W-:Y:S01]  /*55e0*/  @!P4 IMAD R173, R173, R201, R210 ;  /* 0x000000c9adadc224 */ /* 0x000fe200078e02d2 */
[----:B------:R-:W-:Y:S04]  /*55f0*/  BSSY B1, `(.L_x_95) ;  /* 0x0000006000017945 */ /* 0x000fe80003800000 */
[----:B------:R0:W-:Y:S01]  /*5600*/  @!P4 STG.E.U8 desc[UR36][R8.64+0x19], R173 ;  /* 0x000019ad0800c986 */ /* 0x0001e2000c101124 */
[----:B------:R-:W-:Y:S05]  /*5610*/  @P6 BRA `(.L_x_96) ;  /* 0x00000000000c6947 */ /* 0x000fea0003800000 */
[----:B------:R-:W3:Y:S02]  /*5620*/  LDG.E.U8 R202, desc[UR36][R206.64+0x18] ;  /* 0x00001824ceca7981 */ /* 0x000ee4000c1e1100 */
[----:B---3--:R-:W-:-:S05]  /*5630*/  PRMT R3, R202, 0x8880, RZ ;  /* 0x00008880ca037816 */ /* 0x008fca00000000ff */
[----:B------:R-:W-:-:S07]  /*5640*/  IMAD R210, R3, R200, RZ ;  /* 0x000000c803d27224 */ /* 0x000fce00078e02ff */
.L_x_96:
[----:B------:R-:W-:Y:S05]  /*5650*/  BSYNC B1 ;  /* 0x0000000000017941 */ /* 0x000fea0003800000 */
.L_x_95:
[----:B---3--:R-:W-:Y:S01]  /*5660*/  @!P6 IMAD R3, R174, R201, R210 ;  /* 0x000000c9ae03e224 */ /* 0x008fe200078e02d2 */
[----:B------:R-:W-:Y:S04]  /*5670*/  BSSY B1, `(.L_x_97) ;  /* 0x0000006000017945 */ /* 0x000fe80003800000 */
[----:B------:R3:W-:Y:S01]  /*5680*/  @!P6 STG.E.U8 desc[UR36][R10.64+0x18], R3 ;  /* 0x000018030a00e986 */ /* 0x0007e2000c101124 */
[----:B------:R-:W-:Y:S05]  /*5690*/  @P5 BRA `(.L_x_98) ;  /* 0x00000000000c5947 */ /* 0x000fea0003800000 */
[----:B------:R-:W3:Y:S02]  /*56a0*/  LDG.E.U8 R202, desc[UR36][R206.64+0x19] ;  /* 0x00001924ceca7981 */ /* 0x000ee4000c1e1100 */
[----:B---3--:R-:W-:-:S05]  /*56b0*/  PRMT R3, R202, 0x8880, RZ ;  /* 0x00008880ca037816 */ /* 0x008fca00000000ff */
[----:B------:R-:W-:-:S07]  /*56c0*/  IMAD R210, R3, R200, RZ ;  /* 0x000000c803d27224 */ /* 0x000fce00078e02ff */
.L_x_98:
[----:B------:R-:W-:Y:S05]  /*56d0*/  BSYNC B1 ;  /* 0x0000000000017941 */ /* 0x000fea0003800000 */
.L_x_97:
        /* <DEDUP_REMOVED lines=10> */
.L_x_100:
[----:B------:R-:W-:Y:S05]  /*5780*/  BSYNC B1 ;  /* 0x0000000000017941 */ /* 0x000fea0003800000 */
.L_x_99:
[----:B---3--:R-:W-:Y:S01]  /*5790*/  @!P4 IMAD R3, R160, R201, R210 ;  /* 0x000000c9a003c224 */ /* 0x008fe200078e02d2 */
[----:B------:R-:W-:Y:S04]  /*57a0*/  BSSY B1, `(.L_x_101) ;  /* 0x0000006000017945 */ /* 0x000fe80003800000 */
[----:B------:R3:W-:Y:S01]  /*57b0*/  @!P4 STG.E.U8 desc[UR36][R4.64+0x20], R3 ;  /* 0x000020030400c986 */ /* 0x0007e2000c101124 */
[----:B------:R-:W-:Y:S05]  /*57c0*/  @P6 BRA `(.L_x_102) ;  /* 0x00000000000c6947 */ /* 0x000fea0003800000 */
[----:B------:R-:W3:Y:S02]  /*57d0*/  LDG.E.U8 R202, desc[UR36][R20.64+0x21] ;  /* 0x0000212414ca7981 */ /* 0x000ee4000c1e1100 */
[----:B---3--:R-:W-:-:S05]  /*57e0*/  PRMT R3, R202, 0x8880, RZ ;  /* 0x00008880ca037816 */ /* 0x008fca00000000ff */
[----:B------:R-:W-:-:S07]  /*57f0*/  IMAD R210, R3, R200, RZ ;  /* 0x000000c803d27224 */ /* 0x000fce00078e02ff */
.L_x_102:
[----:B------:R-:W-:Y:S05]  /*5800*/  BSYNC B1 ;  /* 0x0000000000017941 */ /* 0x000fea0003800000 */
.L_x_101:
[----:B------:R-:W-:Y:S01]  /*5810*/  @!P6 IMAD R161, R161, R201, R210 ;  /* 0x000000c9a1a1e224 */ /* 0x000fe200078e02d2 */
[----:B------:R-:W-:Y:S04]  /*5820*/  BSSY B1, `(.L_x_103) ;  /* 0x0000006000017945 */ /* 0x000fe80003800000 */
[----:B------:R0:W-:Y:S01]  /*5830*/  @!P6 STG.E.U8 desc[UR36][R4.64+0x21], R161 ;  /* 0x000021a10400e986 */ /* 0x0001e2000c101124 */
[----:B------:R-:W-:Y:S05]  /*5840*/  @P5 BRA `(.L_x_104) ;  /* 0x00000000000c5947 */ /* 0x000fea0003800000 */
[----:B------:R-:W3:Y:S02]  /*5850*/  LDG.E.U8 R202, desc[UR36][R14.64+0x20] ;  /* 0x000020240eca7981 */ /* 0x000ee4000c1e1100 */
[----:B---3--:R-:W-:-:S05]  /*5860*/  PRMT R3, R202, 0x8880, RZ ;  /* 0x00008880ca037816 */ /* 0x008fca00000000ff */
[----:B------:R-:W-:-:S07]  /*5870*/  IMAD R210, R3, R200, RZ ;  /* 0x000000c803d27224 */ /* 0x000fce00078e02ff */
.L_x_104:
[----:B------:R-:W-:Y:S05]  /*5880*/  BSYNC B1 ;  /* 0x0000000000017941 */ /* 0x000fea0003800000 */
.L_x_103:
        /* <DEDUP_REMOVED lines=10> */
.L_x_106:
[----:B------:R-:W-:Y:S05]  /*5930*/  BSYNC B1 ;  /* 0x0000000000017941 */ /* 0x000fea0003800000 */
.L_x_105:
[----:B------:R-:W-:Y:S01]  /*5940*/  @!P4 IMAD R163, R163, R201, R210 ;  /* 0x000000c9a3a3c224 */ /* 0x000fe200078e02d2 */
[----:B------:R-:W-:Y:S04]  /*5950*/  BSSY B1, `(.L_x_107) ;  /* 0x0000006000017945 */ /* 0x000fe80003800000 */
[----:B------:R0:W-:Y:S01]  /*5960*/  @!P4 STG.E.U8 desc[UR36][R6.64+0x21], R163 ;  /* 0x000021a30600c986 */ /* 0x0001e2000c101124 */
[----:B------:R-:W-:Y:S05]  /*5970*/  @P6 BRA `(.L_x_108) ;  /* 0x00000000000c6947 */ /* 0x000fea0003800000 */
[----:B------:R-:W3:Y:S02]  /*5980*/  LDG.E.U8 R202, desc[UR36][R20.64+0x28] ;  /* 0x0000282414ca7981 */ /* 0x000ee4000c1e1100 */
[----:B---3--:R-:W-:-:S05]  /*5990*/  PRMT R3, R202, 0x8880, RZ ;  /* 0x00008880ca037816 */ /* 0x008fca00000000ff */
[----:B------:R-:W-:-:S07]  /*59a0*/  IMAD R210, R3, R200, RZ ;  /* 0x000000c803d27224 */ /* 0x000fce00078e02ff */
.L_x_108:
[----:B------:R-:W-:Y:S05]  /*59b0*/  BSYNC B1 ;  /* 0x0000000000017941 */ /* 0x000fea0003800000 */
.L_x_107:
[----:B---3--:R-:W-:Y:S01]  /*59c0*/  @!P6 IMAD R3, R164, R201, R210 ;  /* 0x000000c9a403e224 */ /* 0x008fe200078e02d2 */
[----:B------:R-:W-:Y:S04]  /*59d0*/  BSSY B1, `(.L_x_109) ;  /* 0x0000006000017945 */ /* 0x000fe80003800000 */
[----:B------:R3:W-:Y:S01]  /*59e0*/  @!P6 STG.E.U8 desc[UR36][R4.64+0x28], R3 ;  /* 0x000028030400e986 */ /* 0x0007e2000c101124 */
[----:B------:R-:W-:Y:S05]  /*59f0*/  @P5 BRA `(.L_x_110) ;  /* 0x00000000000c5947 */ /* 0x000fea0003800000 */
[----:B------:R-:W3:Y:S02]  /*5a00*/  LDG.E.U8 R202, desc[UR36][R20.64+0x29] ;  /* 0x0000292414ca7981 */ /* 0x000ee4000c1e1100 */
[----:B---3--:R-:W-:-:S05]  /*5a10*/  PRMT R3, R202, 0x8880, RZ ;  /* 0x00008880ca037816 */ /* 0x008fca00000000ff */
[----:B------:R-:W-:-:S07]  /*5a20*/  IMAD R210, R3, R200, RZ ;  /* 0x000000c803d27224 */ /* 0x000fce00078e02ff */
.L_x_110:
[----:B------:R-:W-:Y:S05]  /*5a30*/  BSYNC B1 ;  /* 0x0000000000017941 */ /* 0x000fea0003800000 */
.L_x_109:
        /* <DEDUP_REMOVED lines=10> */
.L_x_112:
[----:B------:R-:W-:Y:S05]  /*5ae0*/  BSYNC B1 ;  /* 0x0000000000017941 */ /* 0x000fea0003800000 */
.L_x_111:
[----:B---3--:R-:W-:Y:S01]  /*5af0*/  @!P4 IMAD R3, R166, R201, R210 ;  /* 0x000000c9a603c224 */ /* 0x008fe200078e02d2 */
[----:B------:R-:W-:Y:S04]  /*5b00*/  BSSY B1, `(.L_x_113) ;  /* 0x0000006000017945 */ /* 0x000fe80003800000 */
[----:B------:R3:W-:Y:S01]  /*5b10*/  @!P4 STG.E.U8 desc[UR36][R6.64+0x28], R3 ;  /* 0x000028030600c986 */ /* 0x0007e2000c101124 */
[----:B------:R-:W-:Y:S05]  /*5b20*/  @P6 BRA `(.L_x_114) ;  /* 0x00000000000c6947 */ /* 0x000fea0003800000 */
[----:B------:R-:W3:Y:S02]  /*5b30*/  LDG.E.U8 R202, desc[UR36][R14.64+0x29] ;  /* 0x000029240eca7981 */ /* 0x000ee4000c1e1100 */
[----:B---3--:R-:W-:-:S05]  /*5b40*/  PRMT R3, R202, 0x8880, RZ ;  /* 0x00008880ca037816 */ /* 0x008fca00000000ff */
[----:B------:R-:W-:-:S07]  /*5b50*/  IMAD R210, R3, R200, RZ ;  /* 0x000000c803d27224 */ /* 0x000fce00078e02ff */
.L_x_114:
[----:B------:R-:W-:Y:S05]  /*5b60*/  BSYNC B1 ;  /* 0x0000000000017941 */ /* 0x000fea0003800000 */
.L_x_113:
[----:B------:R-:W-:Y:S01]  /*5b70*/  @!P6 IMAD R167, R167, R201, R210 ;  /* 0x000000c9a7a7e224 */ /* 0x000fe200078e02d2 */
[----:B------:R-:W-:Y:S04]  /*5b80*/  BSSY B1, `(.L_x_115) ;  /* 0x0000006000017945 */ /* 0x000fe80003800000 */
[----:B------:R0:W-:Y:S01]  /*5b90*/  @!P6 STG.E.U8 desc[UR36][R6.64+0x29], R167 ;  /* 0x000029a70600e986 */ /* 0x0001e2000c101124 */
[----:B------:R-:W-:Y:S05]  /*5ba0*/  @P5 BRA `(.L_x_116) ;  /* 0x00000000000c5947 */ /* 0x000fea0003800000 */
[----:B------:R-:W3:Y:S02]  /*5bb0*/  LDG.E.U8 R202, desc[UR36][R12.64+0x20] ;  /* 0x000020240cca7981 */ /* 0x000ee4000c1e1100 */
[----:B---3--:R-:W-:-:S05]  /*5bc0*/  PRMT R3, R202, 0x8880, RZ ;  /* 0x00008880ca037816 */ /* 0x008fca00000000ff */
[----:B------:R-:W-:-:S07]  /*5bd0*/  IMAD R210, R3, R200, RZ ;  /* 0x000000c803d27224 */ /* 0x000fce00078e02ff */
.L_x_116:
[----:B------:R-:W-:Y:S05]  /*5be0*/  BSYNC B1 ;  /* 0x0000000000017941 */ /* 0x000fea0003800000 */
.L_x_115:
        /* <DEDUP_REMOVED lines=10> */
.L_x_118:
[----:B------:R-:W-:Y:S05]  /*5c90*/  BSYNC B1 ;  /* 0x0000000000017941 */ /* 0x000fea0003800000 */
.L_x_117:
[----:B------:R-:W-:Y:S01]  /*5ca0*/  @!P4 IMAD R153, R153, R201, R210 ;  /* 0x000000c99999c224 */ /* 0x000fe200078e02d2 */
[----:B------:R-:W-:Y:S04]  /*5cb0*/  BSSY B1, `(.L_x_119) ;  /* 0x0000006000017945 */ /* 0x000fe80003800000 */
[----:B------:R0:W-:Y:S01]  /*5cc0*/  @!P4 STG.E.U8 desc[UR36][R8.64+0x21], R153 ;  /* 0x000021990800c986 */ /* 0x0001e2000c101124 */
[----:B------:R-:W-:Y:S05]  /*5cd0*/  @P6 BRA `(.L_x_120) ;  /* 0x00000000000c6947 */ /* 0x000fea0003800000 */
[----:B------:R-:W3:Y:S02]  /*5ce0*/  LDG.E.U8 R202, desc[UR36][R206.64+0x20] ;  /* 0x00002024ceca7981 */ /* 0x000ee4000c1e1100 */
[----:B---3--:R-:W-:-:S05]  /*5cf0*/  PRMT R3, R202, 0x8880, RZ ;  /* 0x00008880ca037816 */ /* 0x008fca00000000ff */
[----:B------:R-:W-:-:S07]  /*5d00*/  IMAD R210, R3, R200, RZ ;  /* 0x000000c803d27224 */ /* 0x000fce00078e02ff */
.L_x_120:
[----:B------:R-:W-:Y:S05]  /*5d10*/  BSYNC B1 ;  /* 0x0000000000017941 */ /* 0x000fea0003800000 */
.L_x_119:
[----:B---3--:R-:W-:Y:S01]  /*5d20*/  @!P6 IMAD R3, R154, R201, R210 ;  /* 0x000000c99a03e224 */ /* 0x008fe200078e02d2 */
[----:B------:R-:W-:Y:S04]  /*5d30*/  BSSY B1, `(.L_x_121) ;  /* 0x0000006000017945 */ /* 0x000fe80003800000 */
[----:B------:R3:W-:Y:S01]  /*5d40*/  @!P6 STG.E.U8 desc[UR36][R10.64+0x20], R3 ;  /* 0x000020030a00e986 */ /* 0x0007e2000c101124 */
[----:B------:R-:W-:Y:S05]  /*5d50*/  @P5 BRA `(.L_x_122) ;  /* 0x00000000000c5947 */ /* 0x000fea0003800000 */
[----:B------:R-:W3:Y:S02]  /*5d60*/  LDG.E.U8 R202, desc[UR36][R206.64+0x21] ;  /* 0x00002124ceca7981 */ /* 0x000ee4000c1e1100 */
[----:B---3--:R-:W-:-:S05]  /*5d70*/  PRMT R3, R202, 0x8880, RZ ;  /* 0x00008880ca037816 */ /* 0x008fca00000000ff */
[----:B------:R-:W-:-:S07]  /*5d80*/  IMAD R210, R3, R200, RZ ;  /* 0x000000c803d27224 */ /* 0x000fce00078e02ff */
.L_x_122:
[----:B------:R-:W-:Y:S05]  /*5d90*/  BSYNC B1 ;  /* 0x0000000000017941 */ /* 0x000fea0003800000 */
.L_x_121:
        /* <DEDUP_REMOVED lines=10> */
.L_x_124:
[----:B------:R-:W-:Y:S05]  /*5e40*/  BSYNC B1 ;  /* 0x0000000000017941 */ /* 0x000fea0003800000 */
.L_x_123:
[----:B---3--:R-:W-:Y:S01]  /*5e50*/  @!P4 IMAD R3, R156, R201, R210 ;  /* 0x000000c99c03c224 */ /* 0x008fe200078e02d2 */
[----:B------:R-:W-:Y:S04]  /*5e60*/  BSSY B1, `(.L_x_125) ;  /* 0x0000006000017945 */ /* 0x000fe80003800000 */
[----:B------:R3:W-:Y:S01]  /*5e70*/  @!P4 STG.E.U8 desc[UR36][R8.64+0x28], R3 ;  /* 0x000028030800c986 */ /* 0x0007e2000c101124 */
[----:B------:R-:W-:Y:S05]  /*5e80*/  @P6 BRA `(.L_x_126) ;  /* 0x00000000000c6947 */ /* 0x000fea0003800000 */
[----:B------:R-:W3:Y:S02]  /*5e90*/  LDG.E.U8 R202, desc[UR36][R12.64+0x29] ;  /* 0x000029240cca7981 */ /* 0x000ee4000c1e1100 */
[----:B---3--:R-:W-:-:S05]  /*5ea0*/  PRMT R3, R202, 0x8880, RZ ;  /* 0x00008880ca037816 */ /* 0x008fca00000000ff */
[----:B------:R-:W-:-:S07]  /*5eb0*/  IMAD R210, R3, R200, RZ ;  /* 0x000000c803d27224 */ /* 0x000fce00078e02ff */
.L_x_126:
[----:B------:R-:W-:Y:S05]  /*5ec0*/  BSYNC B1 ;  /* 0x0000000000017941 */ /* 0x000fea0003800000 */
.L_x_125:
[----:B------:R-:W-:Y:S01]  /*5ed0*/  @!P6 IMAD R157, R157, R201, R210 ;  /* 0x000000c99d9de224 */ /* 0x000fe200078e02d2 */
[----:B------:R-:W-:Y:S04]  /*5ee0*/  BSSY B1, `(.L_x_127) ;  /* 0x0000006000017945 */ /* 0x000fe80003800000 */
[----:B------:R0:W-:Y:S01]  /*5ef0*/  @!P6 STG.E.U8 desc[UR36][R8.64+0x29], R157 ;  /* 0x0000299d0800e986 */ /* 0x0001e2000c101124 */
[----:B------:R-:W-:Y:S05]  /*5f00*/  @P5 BRA `(.L_x_128) ;  /* 0x00000000000c5947 */ /* 0x000fea0003800000 */
[----:B------:R-:W3:Y:S02]  /*5f10*/  LDG.E.U8 R202, desc[UR36][R206.64+0x28] ;  /* 0x00002824ceca7981 */ /* 0x000ee4000c1e1100 */
[----:B---3--:R-:W-:-:S05]  /*5f20*/  PRMT R3, R202, 0x8880, RZ ;  /* 0x00008880ca037816 */ /* 0x008fca00000000ff */
[----:B------:R-:W-:-:S07]  /*5f30*/  IMAD R210, R3, R200, RZ ;  /* 0x000000c803d27224 */ /* 0x000fce00078e02ff */
.L_x_128:
[----:B------:R-:W-:Y:S05]  /*5f40*/  BSYNC B1 ;  /* 0x0000000000017941 */ /* 0x000fea0003800000 */
.L_x_127:
        /* <DEDUP_REMOVED lines=10> */
.L_x_130:
[----:B------:R-:W-:Y:S05]  /*5ff0*/  BSYNC B1 ;  /* 0x0000000000017941 */ /* 0x000fea0003800000 */
.L_x_129:
[----:B------:R-:W-:Y:S01]  /*6000*/  @!P4 IMAD R159, R159, R201, R210 ;  /* 0x000000c99f9fc224 */ /* 0x000fe200078e02d2 */
[----:B------:R-:W-:Y:S04]  /*6010*/  BSSY B1, `(.L_x_131) ;  /* 0x0000006000017945 */ /* 0x000fe80003800000 */
[----:B------:R0:W-:Y:S01]  /*6020*/  @!P4 STG.E.U8 desc[UR36][R10.64+0x29], R159 ;  /* 0x0000299f0a00c986 */ /* 0x0001e2000c101124 */
[----:B------:R-:W-:Y:S05]  /*6030*/  @P6 BRA `(.L_x_132) ;  /* 0x00000000000c6947 */ /* 0x000fea0003800000 */
[----:B------:R-:W3:Y:S02]  /*6040*/  LDG.E.U8 R202, desc[UR36][R20.64+0x30] ;  /* 0x0000302414ca7981 */ /* 0x000ee4000c1e1100 */
[----:B---3--:R-:W-:-:S05]  /*6050*/  PRMT R3, R202, 0x8880, RZ ;  /* 0x00008880ca037816 */ /* 0x008fca00000000ff */
[----:B------:R-:W-:-:S07]  /*6060*/  IMAD R210, R3, R200, RZ ;  /* 0x000000c803d27224 */ /* 0x000fce00078e02ff */
.L_x_132:
[----:B------:R-:W-:Y:S05]  /*6070*/  BSYNC B1 ;  /* 0x0000000000017941 */ /* 0x000fea0003800000 */
.L_x_131:
[----:B---3--:R-:W-:Y:S01]  /*6080*/  @!P6 IMAD R3, R144, R201, R210 ;  /* 0x000000c99003e224 */ /* 0x008fe200078e02d2 */
[----:B------:R-:W-:Y:S04]  /*6090*/  BSSY B1, `(.L_x_133) ;  /* 0x0000006000017945 */ /* 0x000fe80003800000 */
[----:B------:R3:W-:Y:S01]  /*60a0*/  @!P6 STG.E.U8 desc[UR36][R4.64+0x30], R3 ;  /* 0x000030030400e986 */ /* 0x0007e2000c101124 */
[----:B------:R-:W-:Y:S05]  /*60b0*/  @P5 BRA `(.L_x_134) ;  /* 0x00000000000c5947 */ /* 0x000fea0003800000 */
[----:B------:R-:W3:Y:S02]  /*60c0*/  LDG.E.U8 R202, desc[UR36][R20.64+0x31] ;  /* 0x0000312414ca7981 */ /* 0x000ee4000c1e1100 */
[----:B---3--:R-:W-:-:S05]  /*60d0*/  PRMT R3, R202, 0x8880, RZ ;  /* 0x00008880ca037816 */ /* 0x008fca00000000ff */
[----:B------:R-:W-:-:S07]  /*60e0*/  IMAD R210, R3, R200, RZ ;  /* 0x000000c803d27224 */ /* 0x000fce00078e02ff */
.L_x_134:
[----:B------:R-:W-:Y:S05]  /*60f0*/  BSYNC B1 ;  /* 0x0000000000017941 */ /* 0x000fea0003800000 */
.L_x_133:
        /* <DEDUP_REMOVED lines=10> */
.L_x_136:
[----:B------:R-:W-:Y:S05]  /*61a0*/  BSYNC B1 ;  /* 0x0000000000017941 */ /* 0x000fea0003800000 */
.L_x_135:
[----:B---3--:R-:W-:Y:S01]  /*61b0*/  @!P4 IMAD R3, R146, R201, R210 ;  /* 0x000000c99203c224 */ /* 0x008fe200078e02d2 */
[----:B------:R-:W-:Y:S04]  /*61c0*/  BSSY B1, `(.L_x_137) ;  /* 0x0000006000017945 */ /* 0x000fe80003800000 */
[----:B------:R3:W-:Y:S01]  /*61d0*/  @!P4 STG.E.U8 desc[UR36][R6.64+0x30], R3 ;  /* 0x000030030600c986 */ /* 0x0007e2000c101124 */
[----:B------:R-:W-:Y:S05]  /*61e0*/  @P6 BRA `(.L_x_138) ;  /* 0x00000000000c6947 */ /* 0x000fea0003800000 */
[----:B------:R-:W3:Y:S02]  /*61f0*/  LDG.E.U8 R202, desc[UR36][R14.64+0x31] ;  /* 0x000031240eca7981 */ /* 0x000ee4000c1e1100 */
[----:B---3--:R-:W-:-:S05]  /*6200*/  PRMT R3, R202, 0x8880, RZ ;  /* 0x00008880ca037816 */ /* 0x008fca00000000ff */
[----:B------:R-:W-:-:S07]  /*6210*/  IMAD R210, R3, R200, RZ ;  /* 0x000000c803d27224 */ /* 0x000fce00078e02ff */
.L_x_138:
[----:B------:R-:W-:Y:S05]  /*6220*/  BSYNC B1 ;  /* 0x0000000000017941 */ /* 0x000fea0003800000 */
.L_x_137:
[----:B------:R-:W-:Y:S01]  /*6230*/  @!P6 IMAD R147, R147, R201, R210 ;  /* 0x000000c99393e224 */ /* 0x000fe200078e02d2 */
[----:B------:R-:W-:Y:S04]  /*6240*/  BSSY B1, `(.L_x_139) ;  /* 0x0000006000017945 */ /* 0x000fe80003800000 */
[----:B------:R0:W-:Y:S01]  /*6250*/  @!P6 STG.E.U8 desc[UR36][R6.64+0x31], R147 ;  /* 0x000031930600e986 */ /* 0x0001e2000c101124 */
[----:B------:R-:W-:Y:S05]  /*6260*/  @P5 BRA `(.L_x_140) ;  /* 0x00000000000c5947 */ /* 0x000fea0003800000 */
[----:B------:R-:W3:Y:S02]  /*6270*/  LDG.E.U8 R202, desc[UR36][R20.64+0x38] ;  /* 0x0000382414ca7981 */ /* 0x000ee4000c1e1100 */
[----:B---3--:R-:W-:-:S05]  /*6280*/  PRMT R3, R202, 0x8880, RZ ;  /* 0x00008880ca037816 */ /* 0x008fca00000000ff */
[----:B------:R-:W-:-:S07]  /*6290*/  IMAD R210, R3, R200, RZ ;  /* 0x000000c803d27224 */ /* 0x000fce00078e02ff */
.L_x_140:
[----:B------:R-:W-:Y:S05]  /*62a0*/  BSYNC B1 ;  /* 0x0000000000017941 */ /* 0x000fea0003800000 */
.L_x_139:
        /* <DEDUP_REMOVED lines=10> */
.L_x_142:
[----:B------:R-:W-:Y:S05]  /*6350*/  BSYNC B1 ;  /* 0x0000000000017941 */ /* 0x000fea0003800000 */
.L_x_141:
[----:B------:R-:W-:Y:S01]  /*6360*/  @!P4 IMAD R149, R149, R201, R210 ;  /* 0x000000c99595c224 */ /* 0x000fe200078e02d2 */
[----:B------:R-:W-:Y:S04]  /*6370*/  BSSY B1, `(.L_x_143) ;  /* 0x0000006000017945 */ /* 0x000fe80003800000 */
[----:B------:R0:W-:Y:S01]  /*6380*/  @!P4 STG.E.U8 desc[UR36][R4.64+0x39], R149 ;  /* 0x000039950400c986 */ /* 0x0001e2000c101124 */
[----:B------:R-:W-:Y:S05]  /*6390*/  @P6 BRA `(.L_x_144) ;  /* 0x00000000000c6947 */ /* 0x000fea0003800000 */
[----:B------:R-:W3:Y:S02]  /*63a0*/  LDG.E.U8 R202, desc[UR36][R14.64+0x38] ;  /* 0x000038240eca7981 */ /* 0x000ee4000c1e1100 */
[----:B---3--:R-:W-:-:S05]  /*63b0*/  PRMT R3, R202, 0x8880, RZ ;  /* 0x00008880ca037816 */ /* 0x008fca00000000ff */
[----:B------:R-:W-:-:S07]  /*63c0*/  IMAD R210, R3, R200, RZ ;  /* 0x000000c803d27224 */ /* 0x000fce00078e02ff */
.L_x_144:
[----:B------:R-:W-:Y:S05]  /*63d0*/  BSYNC B1 ;  /* 0x0000000000017941 */ /* 0x000fea0003800000 */
.L_x_143:
[----:B---3--:R-:W-:Y:S01]  /*63e0*/  @!P6 IMAD R3, R150, R201, R210 ;  /* 0x000000c99603e224 */ /* 0x008fe200078e02d2 */
[----:B------:R-:W-:Y:S04]  /*63f0*/  BSSY B1, `(.L_x_145) ;  /* 0x0000006000017945 */ /* 0x000fe80003800000 */
[----:B------:R3:W-:Y:S01]  /*6400*/  @!P6 STG.E.U8 desc[UR36][R6.64+0x38], R3 ;  /* 0x000038030600e986 */ /* 0x0007e2000c101124 */
[----:B------:R-:W-:Y:S05]  /*6410*/  @P5 BRA `(.L_x_146) ;  /* 0x00000000000c5947 */ /* 0x000fea0003800000 */
[----:B------:R-:W3:Y:S02]  /*6420*/  LDG.E.U8 R202, desc[UR36][R14.64+0x39] ;  /* 0x000039240eca7981 */ /* 0x000ee4000c1e1100 */
[----:B---3--:R-:W-:-:S05]  /*6430*/  PRMT R3, R202, 0x8880, RZ ;  /* 0x00008880ca037816 */ /* 0x008fca00000000ff */
[----:B------:R-:W-:-:S07]  /*6440*/  IMAD R210, R3, R200, RZ ;  /* 0x000000c803d27224 */ /* 0x000fce00078e02ff */
.L_x_146:
[----:B------:R-:W-:Y:S05]  /*6450*/  BSYNC B1 ;  /* 0x0000000000017941 */ /* 0x000fea0003800000 */
.L_x_145:
        /* <DEDUP_REMOVED lines=10> */
.L_x_148:
[----:B------:R-:W-:Y:S05]  /*6500*/  BSYNC B1 ;  /* 0x0000000000017941 */ /* 0x000fea0003800000 */
.L_x_147:
[----:B---3--:R-:W-:Y:S01]  /*6510*/  @!P4 IMAD R3, R136, R201, R210 ;  /* 0x000000c98803c224 */ /* 0x008fe200078e02d2 */
[----:B------:R-:W-:Y:S04]  /*6520*/  BSSY B1, `(.L_x_149) ;  /* 0x0000006000017945 */ /* 0x000fe80003800000 */
[----:B------:R3:W-:Y:S01]  /*6530*/  @!P4 STG.E.U8 desc[UR36][R8.64+0x30], R3 ;  /* 0x000030030800c986 */ /* 0x0007e2000c101124 */
[----:B------:R-:W-:Y:S05]  /*6540*/  @P6 BRA `(.L_x_150) ;  /* 0x00000000000c6947 */ /* 0x000fea0003800000 */
[----:B------:R-:W3:Y:S02]  /*6550*/  LDG.E.U8 R202, desc[UR36][R12.64+0x31] ;  /* 0x000031240cca7981 */ /* 0x000ee4000c1e1100 */
[----:B---3--:R-:W-:-:S05]  /*6560*/  PRMT R3, R202, 0x8880, RZ ;  /* 0x00008880ca037816 */ /* 0x008fca00000000ff */
[----:B------:R-:W-:-:S07]  /*6570*/  IMAD R210, R3, R200, RZ ;  /* 0x000000c803d27224 */ /* 0x000fce00078e02ff */
.L_x_150:
[----:B------:R-:W-:Y:S05]  /*6580*/  BSYNC B1 ;  /* 0x0000000000017941 */ /* 0x000fea0003800000 */
.L_x_149:
[----:B------:R-:W-:Y:S01]  /*6590*/  @!P6 IMAD R137, R137, R201, R210 ;  /* 0x000000c98989e224 */ /* 0x000fe200078e02d2 */
[----:B------:R-:W-:Y:S04]  /*65a0*/  BSSY B1, `(.L_x_151) ;  /* 0x0000006000017945 */ /* 0x000fe80003800000 */
[----:B------:R0:W-:Y:S01]  /*65b0*/  @!P6 STG.E.U8 desc[UR36][R8.64+0x31], R137 ;  /* 0x000031890800e986 */ /* 0x0001e2000c101124 */
[----:B------:R-:W-:Y:S05]  /*65c0*/  @P5 BRA `(.L_x_152) ;  /* 0x00000000000c5947 */ /* 0x000fea0003800000 */
[----:B------:R-:W3:Y:S02]  /*65d0*/  LDG.E.U8 R202, desc[UR36][R206.64+0x30] ;  /* 0x00003024ceca7981 */ /* 0x000ee4000c1e1100 */
[----:B---3--:R-:W-:-:S05]  /*65e0*/  PRMT R3, R202, 0x8880, RZ ;  /* 0x00008880ca037816 */ /* 0x008fca00000000ff */
[----:B------:R-:W-:-:S07]  /*65f0*/  IMAD R210, R3, R200, RZ ;  /* 0x000000c803d27224 */ /* 0x000fce00078e02ff */
.L_x_152:
[----:B------:R-:W-:Y:S05]  /*6600*/  BSYNC B1 ;  /* 0x0000000000017941 */ /* 0x000fea0003800000 */
.L_x_151:
        /* <DEDUP_REMOVED lines=10> */
.L_x_154:
[----:B------:R-:W-:Y:S05]  /*66b0*/  BSYNC B1 ;  /* 0x0000000000017941 */ /* 0x000fea0003800000 */
.L_x_153:
[----:B------:R-:W-:Y:S01]  /*66c0*/  @!P4 IMAD R139, R139, R201, R210 ;  /* 0x000000c98b8bc224 */ /* 0x000fe200078e02d2 */
[----:B------:R-:W-:Y:S04]  /*66d0*/  BSSY B1, `(.L_x_155) ;  /* 0x0000006000017945 */ /* 0x000fe80003800000 */
[----:B------:R0:W-:Y:S01]  /*66e0*/  @!P4 STG.E.U8 desc[UR36][R10.64+0x31], R139 ;  /* 0x0000318b0a00c986 */ /* 0x0001e2000c101124 */
[----:B------:R-:W-:Y:S05]  /*66f0*/  @P6 BRA `(.L_x_156) ;  /* 0x00000000000c6947 */ /* 0x000fea0003800000 */
[----:B------:R-:W3:Y:S02]  /*6700*/  LDG.E.U8 R202, desc[UR36][R12.64+0x38] ;  /* 0x000038240cca7981 */ /* 0x000ee4000c1e1100 */
[----:B---3--:R-:W-:-:S05]  /*6710*/  PRMT R3, R202, 0x8880, RZ ;  /* 0x00008880ca037816 */ /* 0x008fca00000000ff */
[----:B------:R-:W-:-:S07]  /*6720*/  IMAD R210, R3, R200, RZ ;  /* 0x000000c803d27224 */ /* 0x000fce00078e02ff */
.L_x_156:
[----:B------:R-:W-:Y:S05]  /*6730*/  BSYNC B1 ;  /* 0x0000000000017941 */ /* 0x000fea0003800000 */
.L_x_155:
[----:B---3--:R-:W-:Y:S01]  /*6740*/  @!P6 IMAD R3, R140, R201, R210 ;  /* 0x000000c98c03e224 */ /* 0x008fe200078e02d2 */
[----:B------:R-:W-:Y:S04]  /*6750*/  BSSY B1, `(.L_x_157) ;  /* 0x0000006000017945 */ /* 0x000fe80003800000 */
[----:B------:R3:W-:Y:S01]  /*6760*/  @!P6 STG.E.U8 desc[UR36][R8.64+0x38], R3 ;  /* 0x000038030800e986 */ /* 0x0007e2000c101124 */
[----:B------:R-:W-:Y:S05]  /*6770*/  @P5 BRA `(.L_x_158) ;  /* 0x00000000000c5947 */ /* 0x000fea0003800000 */
[----:B------:R-:W3:Y:S02]  /*6780*/  LDG.E.U8 R202, desc[UR36][R12.64+0x39] ;  /* 0x000039240cca7981 */ /* 0x000ee4000c1e1100 */
[----:B---3--:R-:W-:-:S05]  /*6790*/  PRMT R3, R202, 0x8880, RZ ;  /* 0x00008880ca037816 */ /* 0x008fca00000000ff */
[----:B------:R-:W-:-:S07]  /*67a0*/  IMAD R210, R3, R200, RZ ;  /* 0x000000c803d27224 */ /* 0x000fce00078e02ff */
.L_x_158:
[----:B------:R-:W-:Y:S05]  /*67b0*/  BSYNC B1 ;  /* 0x0000000000017941 */ /* 0x000fea0003800000 */
.L_x_157:
        /* <DEDUP_REMOVED lines=10> */
.L_x_160:
[----:B------:R-:W-:Y:S05]  /*6860*/  BSYNC B1 ;  /* 0x0000000000017941 */ /* 0x000fea0003800000 */
.L_x_159:
[----:B---3--:R-:W-:Y:S01]  /*6870*/  @!P4 IMAD R3, R142, R201, R210 ;  /* 0x000000c98e03c224 */ /* 0x008fe200078e02d2 */
[----:B------:R-:W-:Y:S04]  /*6880*/  BSSY B1, `(.L_x_161) ;  /* 0x0000006000017945 */ /* 0x000fe80003800000 */
[----:B------:R3:W-:Y:S01]  /*6890*/  @!P4 STG.E.U8 desc[UR36][R10.64+0x38], R3 ;  /* 0x000038030a00c986 */ /* 0x0007e2000c101124 */
[----:B------:R-:W-:Y:S05]  /*68a0*/  @P6 BRA `(.L_x_162) ;  /* 0x00000000000c6947 */ /* 0x000fea0003800000 */
[----:B------:R-:W3:Y:S02]  /*68b0*/  LDG.E.U8 R202, desc[UR36][R206.64+0x39] ;  /* 0x00003924ceca7981 */ /* 0x000ee4000c1e1100 */
[----:B---3--:R-:W-:-:S05]  /*68c0*/  PRMT R3, R202, 0x8880, RZ ;  /* 0x00008880ca037816 */ /* 0x008fca00000000ff */
[----:B------:R-:W-:-:S07]  /*68d0*/  IMAD R210, R3, R200, RZ ;  /* 0x000000c803d27224 */ /* 0x000fce00078e02ff */
.L_x_162:
[----:B------:R-:W-:Y:S05]  /*68e0*/  BSYNC B1 ;  /* 0x0000000000017941 */ /* 0x000fea0003800000 */
.L_x_161:
[----:B------:R-:W-:Y:S01]  /*68f0*/  @!P6 IMAD R143, R143, R201, R210 ;  /* 0x000000c98f8fe224 */ /* 0x000fe200078e02d2 */
[----:B------:R-:W-:Y:S04]  /*6900*/  BSSY B1, `(.L_x_163) ;  /* 0x0000006000017945 */ /* 0x000fe80003800000 */
[----:B------:R0:W-:Y:S01]  /*6910*/  @!P6 STG.E.U8 desc[UR36][R10.64+0x39], R143 ;  /* 0x0000398f0a00e986 */ /* 0x0001e2000c101124 */
[----:B------:R-:W-:Y:S05]  /*6920*/  @P5 BRA `(.L_x_164) ;  /* 0x00000000000c5947 */ /* 0x000fea0003800000 */
[----:B------:R-:W3:Y:S02]  /*6930*/  LDG.E.U8 R202, desc[UR36][R20.64+0x40] ;  /* 0x0000402414ca7981 */ /* 0x000ee4000c1e1100 */
[----:B---3--:R-:W-:-:S05]  /*6940*/  PRMT R3, R202, 0x8880, RZ ;  /* 0x00008880ca037816 */ /* 0x008fca00000000ff */
[----:B------:R-:W-:-:S07]  /*6950*/  IMAD R210, R3, R200, RZ ;  /* 0x000000c803d27224 */ /* 0x000fce00078e02ff */
.L_x_164:
[----:B------:R-:W-:Y:S05]  /*6960*/  BSYNC B1 ;  /* 0x0000000000017941 */ /* 0x000fea0003800000 */
.L_x_163:
        /* <DEDUP_REMOVED lines=10> */
.L_x_166:
[----:B------:R-:W-:Y:S05]  /*6a10*/  BSYNC B1 ;  /* 0x0000000000017941 */ /* 0x000fea0003800000 */
.L_x_165:
[----:B------:R-:W-:Y:S01]  /*6a20*/  @!P4 IMAD R129, R129, R201, R210 ;  /* 0x000000c98181c224 */ /* 0x000fe200078e02d2 */
[----:B------:R-:W-:Y:S04]  /*6a30*/  BSSY B1, `(.L_x_167) ;  /* 0x0000006000017945 */ /* 0x000fe80003800000 */
[----:B------:R0:W-:Y:S01]  /*6a40*/  @!P4 STG.E.U8 desc[UR36][R4.64+0x41], R129 ;  /* 0x000041810400c986 */ /* 0x0001e2000c101124 */
[----:B------:R-:W-:Y:S05]  /*6a50*/  @P6 BRA `(.L_x_168) ;  /* 0x00000000000c6947 */ /* 0x000fea0003800000 */
[----:B------:R-:W3:Y:S02]  /*6a60*/  LDG.E.U8 R202, desc[UR36][R14.64+0x40] ;  /* 0x000040240eca7981 */ /* 0x000ee4000c1e1100 */
[----:B---3--:R-:W-:-:S05]  /*6a70*/  PRMT R3, R202, 0x8880, RZ ;  /* 0x00008880ca037816 */ /* 0x008fca00000000ff */
[----:B------:R-:W-:-:S07]  /*6a80*/  IMAD R210, R3, R200, RZ ;  /* 0x000000c803d27224 */ /* 0x000fce00078e02ff */
.L_x_168:
[----:B------:R-:W-:Y:S05]  /*6a90*/  BSYNC B1 ;  /* 0x0000000000017941 */ /* 0x000fea0003800000 */
.L_x_167:
[----:B---3--:R-:W-:Y:S01]  /*6aa0*/  @!P6 IMAD R3, R130, R201, R210 ;  /* 0x000000c98203e224 */ /* 0x008fe200078e02d2 */
[----:B------:R-:W-:Y:S04]  /*6ab0*/  BSSY B1, `(.L_x_169) ;  /* 0x0000006000017945 */ /* 0x000fe80003800000 */
[----:B------:R3:W-:Y:S01]  /*6ac0*/  @!P6 STG.E.U8 desc[UR36][R6.64+0x40], R3 ;  /* 0x000040030600e986 */ /* 0x0007e2000c101124 */
[----:B------:R-:W-:Y:S05]  /*6ad0*/  @P5 BRA `(.L_x_170) ;  /* 0x00000000000c5947 */ /* 0x000fea0003800000 */
[----:B------:R-:W3:Y:S02]  /*6ae0*/  LDG.E.U8 R202, desc[UR36][R14.64+0x41] ;  /* 0x000041240eca7981 */ /* 0x000ee4000c1e1100 */
[----:B---3--:R-:W-:-:S05]  /*6af0*/  PRMT R3, R202, 0x8880, RZ ;  /* 0x00008880ca037816 */ /* 0x008fca00000000ff */
[----:B------:R-:W-:-:S07]  /*6b00*/  IMAD R210, R3, R200, RZ ;  /* 0x000000c803d27224 */ /* 0x000fce00078e02ff */
.L_x_170:
[----:B------:R-:W-:Y:S05]  /*6b10*/  BSYNC B1 ;  /* 0x0000000000017941 */ /* 0x000fea0003800000 */
.L_x_169:
        /* <DEDUP_REMOVED lines=10> */
.L_x_172:
[----:B------:R-:W-:Y:S05]  /*6bc0*/  BSYNC B1 ;  /* 0x0000000000017941 */ /* 0x000fea0003800000 */
.L_x_171:
[----:B---3--:R-:W-:Y:S01]  /*6bd0*/  @!P4 IMAD R3, R132, R201, R210 ;  /* 0x000000c98403c224 */ /* 0x008fe200078e02d2 */
[----:B------:R-:W-:Y:S04]  /*6be0*/  BSSY B1, `(.L_x_173) ;  /* 0x0000006000017945 */ /* 0x000fe80003800000 */
[----:B------:R3:W-:Y:S01]  /*6bf0*/  @!P4 STG.E.U8 desc[UR36][R4.64+0x48], R3 ;  /* 0x000048030400c986 */ /* 0x0007e2000c101124 */
[----:B------:R-:W-:Y:S05]  /*6c00*/  @P6 BRA `(.L_x_174) ;  /* 0x00000000000c6947 */ /* 0x000fea0003800000 */
[----:B------:R-:W3:Y:S02]  /*6c10*/  LDG.E.U8 R202, desc[UR36][R20.64+0x49] ;  /* 0x0000492414ca7981 */ /* 0x000ee4000c1e1100 */
[----:B---3--:R-:W-:-:S05]  /*6c20*/  PRMT R3, R202, 0x8880, RZ ;  /* 0x00008880ca037816 */ /* 0x008fca00000000ff */
[----:B------:R-:W-:-:S07]  /*6c30*/  IMAD R210, R3, R200, RZ ;  /* 0x000000c803d27224 */ /* 0x000fce00078e02ff */
.L_x_174:
[----:B------:R-:W-:Y:S05]  /*6c40*/  BSYNC B1 ;  /* 0x0000000000017941 */ /* 0x000fea0003800000 */
.L_x_173:
[----:B------:R-:W-:Y:S01]  /*6c50*/  @!P6 IMAD R133, R133, R201, R210 ;  /* 0x000000c98585e224 */ /* 0x000fe200078e02d2 */
[----:B------:R-:W-:Y:S04]  /*6c60*/  BSSY B1, `(.L_x_175) ;  /* 0x0000006000017945 */ /* 0x000fe80003800000 */
[----:B------:R0:W-:Y:S01]  /*6c70*/  @!P6 STG.E.U8 desc[UR36][R4.64+0x49], R133 ;  /* 0x000049850400e986 */ /* 0x0001e2000c101124 */
[----:B------:R-:W-:Y:S05]  /*6c80*/  @P5 BRA `(.L_x_176) ;  /* 0x00000000000c5947 */ /* 0x000fea0003800000 */
[----:B------:R-:W3:Y:S02]  /*6c90*/  LDG.E.U8 R202, desc[UR36][R14.64+0x48] ;  /* 0x000048240eca7981 */ /* 0x000ee4000c1e1100 */
[----:B---3--:R-:W-:-:S05]  /*6ca0*/  PRMT R3, R202, 0x8880, RZ ;  /* 0x00008880ca037816 */ /* 0x008fca00000000ff */
[----:B------:R-:W-:-:S07]  /*6cb0*/  IMAD R210, R3, R200, RZ ;  /* 0x000000c803d27224 */ /* 0x000fce00078e02ff */
.L_x_176:
[----:B------:R-:W-:Y:S05]  /*6cc0*/  BSYNC B1 ;  /* 0x0000000000017941 */ /* 0x000fea0003800000 */
.L_x_175:
        /* <DEDUP_REMOVED lines=10> */
.L_x_178:
[----:B------:R-:W-:Y:S05]  /*6d70*/  BSYNC B1 ;  /* 0x0000000000017941 */ /* 0x000fea0003800000 */
.L_x_177:
[----:B------:R-:W-:Y:S01]  /*6d80*/  @!P4 IMAD R135, R135, R201, R210 ;  /* 0x000000c98787c224 */ /* 0x000fe200078e02d2 */
[----:B------:R-:W-:Y:S04]  /*6d90*/  BSSY B1, `(.L_x_179) ;  /* 0x0000006000017945 */ /* 0x000fe80003800000 */
[----:B------:R0:W-:Y:S01]  /*6da0*/  @!P4 STG.E.U8 desc[UR36][R6.64+0x49], R135 ;  /* 0x000049870600c986 */ /* 0x0001e2000c101124 */
[----:B------:R-:W-:Y:S05]  /*6db0*/  @P6 BRA `(.L_x_180) ;  /* 0x00000000000c6947 */ /* 0x000fea0003800000 */
[----:B------:R-:W3:Y:S02]  /*6dc0*/  LDG.E.U8 R202, desc[UR36][R12.64+0x40] ;  /* 0x000040240cca7981 */ /* 0x000ee4000c1e1100 */
[----:B---3--:R-:W-:-:S05]  /*6dd0*/  PRMT R3, R202, 0x8880, RZ ;  /* 0x00008880ca037816 */ /* 0x008fca00000000ff */
[----:B------:R-:W-:-:S07]  /*6de0*/  IMAD R210, R3, R200, RZ ;  /* 0x000000c803d27224 */ /* 0x000fce00078e02ff */
.L_x_180:
[----:B------:R-:W-:Y:S05]  /*6df0*/  BSYNC B1 ;  /* 0x0000000000017941 */ /* 0x000fea0003800000 */
.L_x_179:
[----:B---3--:R-:W-:Y:S01]  /*6e00*/  @!P6 IMAD R3, R120, R201, R210 ;  /* 0x000000c97803e224 */ /* 0x008fe200078e02d2 */
[----:B------:R-:W-:Y:S04]  /*6e10*/  BSSY B1, `(.L_x_181) ;  /* 0x0000006000017945 */ /* 0x000fe80003800000 */
[----:B------:R3:W-:Y:S01]  /*6e20*/  @!P6 STG.E.U8 desc[UR36][R8.64+0x40], R3 ;  /* 0x000040030800e986 */ /* 0x0007e2000c101124 */
[----:B------:R-:W-:Y:S05]  /*6e30*/  @P5 BRA `(.L_x_182) ;  /* 0x00000000000c5947 */ /* 0x000fea0003800000 */
[----:B------:R-:W3:Y:S02]  /*6e40*/  LDG.E.U8 R202, desc[UR36][R12.64+0x41] ;  /* 0x000041240cca7981 */ /* 0x000ee4000c1e1100 */
[----:B---3--:R-:W-:-:S05]  /*6e50*/  PRMT R3, R202, 0x8880, RZ ;  /* 0x00008880ca037816 */ /* 0x008fca00000000ff */
[----:B------:R-:W-:-:S07]  /*6e60*/  IMAD R210, R3, R200, RZ ;  /* 0x000000c803d27224 */ /* 0x000fce00078e02ff */
.L_x_182:
[----:B------:R-:W-:Y:S05]  /*6e70*/  BSYNC B1 ;  /* 0x0000000000017941 */ /* 0x000fea0003800000 */
.L_x_181:
        /* <DEDUP_REMOVED lines=10> */
.L_x_184:
[----:B------:R-:W-:Y:S05]  /*6f20*/  BSYNC B1 ;  /* 0x0000000000017941 */ /* 0x000fea0003800000 */
.L_x_183:
[----:B---3--:R-:W-:Y:S01]  /*6f30*/  @!P4 IMAD R3, R122, R201, R210 ;  /* 0x000000c97a03c224 */ /* 0x008fe200078e02d2 */
[----:B------:R-:W-:Y:S04]  /*6f40*/  BSSY B1, `(.L_x_185) ;  /* 0x0000006000017945 */ /* 0x000fe80003800000 */
[----:B------:R3:W-:Y:S01]  /*6f50*/  @!P4 STG.E.U8 desc[UR36][R10.64+0x40], R3 ;  /* 0x000040030a00c986 */ /* 0x0007e2000c101124 */
[----:B------:R-:W-:Y:S05]  /*6f60*/  @P6 BRA `(.L_x_186) ;  /* 0x00000000000c6947 */ /* 0x000fea0003800000 */
[----:B------:R-:W3:Y:S02]  /*6f70*/  LDG.E.U8 R202, desc[UR36][R206.64+0x41] ;  /* 0x00004124ceca7981 */ /* 0x000ee4000c1e1100 */
[----:B---3--:R-:W-:-:S05]  /*6f80*/  PRMT R3, R202, 0x8880, RZ ;  /* 0x00008880ca037816 */ /* 0x008fca00000000ff */
[----:B------:R-:W-:-:S07]  /*6f90*/  IMAD R210, R3, R200, RZ ;  /* 0x000000c803d27224 */ /* 0x000fce00078e02ff */
.L_x_186:
[----:B------:R-:W-:Y:S05]  /*6fa0*/  BSYNC B1 ;  /* 0x0000000000017941 */ /* 0x000fea0003800000 */
.L_x_185:
[----:B------:R-:W-:Y:S01]  /*6fb0*/  @!P6 IMAD R123, R123, R201, R210 ;  /* 0x000000c97b7be224 */ /* 0x000fe200078e02d2 */
[----:B------:R-:W-:Y:S04]  /*6fc0*/  BSSY B1, `(.L_x_187) ;  /* 0x0000006000017945 */ /* 0x000fe80003800000 */
[----:B------:R0:W-:Y:S01]  /*6fd0*/  @!P6 STG.E.U8 desc[UR36][R10.64+0x41], R123 ;  /* 0x0000417b0a00e986 */ /* 0x0001e2000c101124 */
[----:B------:R-:W-:Y:S05]  /*6fe0*/  @P5 BRA `(.L_x_188) ;  /* 0x00000000000c5947 */ /* 0x000fea0003800000 */
[----:B------:R-:W3:Y:S02]  /*6ff0*/  LDG.E.U8 R202, desc[UR36][R12.64+0x48] ;  /* 0x000048240cca7981 */ /* 0x000ee4000c1e1100 */
[----:B---3--:R-:W-:-:S05]  /*7000*/  PRMT R3, R202, 0x8880, RZ ;  /* 0x00008880ca037816 */ /* 0x008fca00000000ff */
[----:B------:R-:W-:-:S07]  /*7010*/  IMAD R210, R3, R200, RZ ;  /* 0x000000c803d27224 */ /* 0x000fce00078e02ff */
.L_x_188:
[----:B------:R-:W-:Y:S05]  /*7020*/  BSYNC B1 ;  /* 0x0000000000017941 */ /* 0x000fea0003800000 */
.L_x_187:
        /* <DEDUP_REMOVED lines=10> */
.L_x_190:
[----:B------:R-:W-:Y:S05]  /*70d0*/  BSYNC B1 ;  /* 0x0000000000017941 */ /* 0x000fea0003800000 */
.L_x_189:
[----:B------:R-:W-:Y:S01]  /*70e0*/  @!P4 IMAD R125, R125, R201, R210 ;  /* 0x000000c97d7dc224 */ /* 0x000fe200078e02d2 */
[----:B------:R-:W-:Y:S04]  /*70f0*/  BSSY B1, `(.L_x_191) ;  /* 0x0000006000017945 */ /* 0x000fe80003800000 */
[----:B------:R0:W-:Y:S01]  /*7100*/  @!P4 STG.E.U8 desc[UR36][R8.64+0x49], R125 ;  /* 0x0000497d0800c986 */ /* 0x0001e2000c101124 */
[----:B------:R-:W-:Y:S05]  /*7110*/  @P6 BRA `(.L_x_192) ;  /* 0x00000000000c6947 */ /* 0x000fea0003800000 */
[----:B------:R-:W3:Y:S02]  /*7120*/  LDG.E.U8 R202, desc[UR36][R206.64+0x48] ;  /* 0x00004824ceca7981 */ /* 0x000ee4000c1e1100 */
[----:B---3--:R-:W-:-:S05]  /*7130*/  PRMT R3, R202, 0x8880, RZ ;  /* 0x00008880ca037816 */ /* 0x008fca00000000ff */
[----:B------:R-:W-:-:S07]  /*7140*/  IMAD R210, R3, R200, RZ ;  /* 0x000000c803d27224 */ /* 0x000fce00078e02ff */
.L_x_192:
[----:B------:R-:W-:Y:S05]  /*7150*/  BSYNC B1 ;  /* 0x0000000000017941 */ /* 0x000fea0003800000 */
.L_x_191:
[----:B---3--:R-:W-:Y:S01]  /*7160*/  @!P6 IMAD R3, R126, R201, R210 ;  /* 0x000000c97e03e224 */ /* 0x008fe200078e02d2 */
[----:B------:R-:W-:Y:S04]  /*7170*/  BSSY B1, `(.L_x_193) ;  /* 0x0000006000017945 */ /* 0x000fe80003800000 */
[----:B------:R3:W-:Y:S01]  /*7180*/  @!P6 STG.E.U8 desc[UR36][R10.64+0x48], R3 ;  /* 0x000048030a00e986 */ /* 0x0007e2000c101124 */
[----:B------:R-:W-:Y:S05]  /*7190*/  @P5 BRA `(.L_x_194) ;  /* 0x00000000000c5947 */ /* 0x000fea0003800000 */
[----:B------:R-:W3:Y:S02]  /*71a0*/  LDG.E.U8 R202, desc[UR36][R206.64+0x49] ;  /* 0x00004924ceca7981 */ /* 0x000ee4000c1e1100 */
[----:B---3--:R-:W-:-:S05]  /*71b0*/  PRMT R3, R202, 0x8880, RZ ;  /* 0x00008880ca037816 */ /* 0x008fca00000000ff */
[----:B------:R-:W-:-:S07]  /*71c0*/  IMAD R210, R3, R200, RZ ;  /* 0x000000c803d27224 */ /* 0x000fce00078e02ff */
.L_x_194:
[----:B------:R-:W-:Y:S05]  /*71d0*/  BSYNC B1 ;  /* 0x0000000000017941 */ /* 0x000fea0003800000 */
.L_x_193:
        /* <DEDUP_REMOVED lines=10> */
.L_x_196:
[----:B------:R-:W-:Y:S05]  /*7280*/  BSYNC B1 ;  /* 0x0000000000017941 */ /* 0x000fea0003800000 */
.L_x_195:
[----:B---3--:R-:W-:Y:S01]  /*7290*/  @!P4 IMAD R3, R112, R201, R210 ;  /* 0x000000c97003c224 */ /* 0x008fe200078e02d2 */
[----:B------:R-:W-:Y:S04]  /*72a0*/  BSSY B1, `(.L_x_197) ;  /* 0x0000006000017945 */ /* 0x000fe80003800000 */
[----:B------:R3:W-:Y:S01]  /*72b0*/  @!P4 STG.E.U8 desc[UR36][R4.64+0x50], R3 ;  /* 0x000050030400c986 */ /* 0x0007e2000c101124 */
[----:B------:R-:W-:Y:S05]  /*72c0*/  @P6 BRA `(.L_x_198) ;  /* 0x00000000000c6947 */ /* 0x000fea0003800000 */
[----:B------:R-:W3:Y:S02]  /*72d0*/  LDG.E.U8 R202, desc[UR36][R20.64+0x51] ;  /* 0x0000512414ca7981 */ /* 0x000ee4000c1e1100 */
[----:B---3--:R-:W-:-:S05]  /*72e0*/  PRMT R3, R202, 0x8880, RZ ;  /* 0x00008880ca037816 */ /* 0x008fca00000000ff */
[----:B------:R-:W-:-:S07]  /*72f0*/  IMAD R210, R3, R200, RZ ;  /* 0x000000c803d27224 */ /* 0x000fce00078e02ff */
.L_x_198:
[----:B------:R-:W-:Y:S05]  /*7300*/  BSYNC B1 ;  /* 0x0000000000017941 */ /* 0x000fea0003800000 */
.L_x_197:
[----:B------:R-:W-:Y:S01]  /*7310*/  @!P6 IMAD R113, R113, R201, R210 ;  /* 0x000000c97171e224 */ /* 0x000fe200078e02d2 */
[----:B------:R-:W-:Y:S04]  /*7320*/  BSSY B1, `(.L_x_199) ;  /* 0x0000006000017945 */ /* 0x000fe80003800000 */
[----:B------:R0:W-:Y:S01]  /*7330*/  @!P6 STG.E.U8 desc[UR36][R4.64+0x51], R113 ;  /* 0x000051710400e986 */ /* 0x0001e2000c101124 */
[----:B------:R-:W-:Y:S05]  /*7340*/  @P5 BRA `(.L_x_200) ;  /* 0x00000000000c5947 */ /* 0x000fea0003800000 */
[----:B------:R-:W3:Y:S02]  /*7350*/  LDG.E.U8 R202, desc[UR36][R14.64+0x50] ;  /* 0x000050240eca7981 */ /* 0x000ee4000c1e1100 */
[----:B---3--:R-:W-:-:S05]  /*7360*/  PRMT R3, R202, 0x8880, RZ ;  /* 0x00008880ca037816 */ /* 0x008fca00000000ff */
[----:B------:R-:W-:-:S07]  /*7370*/  IMAD R210, R3, R200, RZ ;  /* 0x000000c803d27224 */ /* 0x000fce00078e02ff */
.L_x_200:
[----:B------:R-:W-:Y:S05]  /*7380*/  BSYNC B1 ;  /* 0x0000000000017941 */ /* 0x000fea0003800000 */
.L_x_199:
        /* <DEDUP_REMOVED lines=10> */
.L_x_202:
[----:B------:R-:W-:Y:S05]  /*7430*/  BSYNC B1 ;  /* 0x0000000000017941 */ /* 0x000fea0003800000 */
.L_x_201:
[----:B------:R-:W-:Y:S01]  /*7440*/  @!P4 IMAD R115, R115, R201, R210 ;  /* 0x000000c97373c224 */ /* 0x000fe200078e02d2 */
[----:B------:R-:W-:Y:S04]  /*7450*/  BSSY B1, `(.L_x_203) ;  /* 0x0000006000017945 */ /* 0x000fe80003800000 */
[----:B------:R0:W-:Y:S01]  /*7460*/  @!P4 STG.E.U8 desc[UR36][R6.64+0x51], R115 ;  /* 0x000051730600c986 */ /* 0x0001e2000c101124 */
[----:B------:R-:W-:Y:S05]  /*7470*/  @P6 BRA `(.L_x_204) ;  /* 0x00000000000c6947 */ /* 0x000fea0003800000 */
[----:B------:R-:W3:Y:S02]  /*7480*/  LDG.E.U8 R202, desc[UR36][R20.64+0x58] ;  /* 0x0000582414ca7981 */ /* 0x000ee4000c1e1100 */
[----:B---3--:R-:W-:-:S05]  /*7490*/  PRMT R3, R202, 0x8880, RZ ;  /* 0x00008880ca037816 */ /* 0x008fca00000000ff */
[----:B------:R-:W-:-:S07]  /*74a0*/  IMAD R210, R3, R200, RZ ;  /* 0x000000c803d27224 */ /* 0x000fce00078e02ff */
.L_x_204:
[----:B------:R-:W-:Y:S05]  /*74b0*/  BSYNC B1 ;  /* 0x0000000000017941 */ /* 0x000fea0003800000 */
.L_x_203:
[----:B---3--:R-:W-:Y:S01]  /*74c0*/  @!P6 IMAD R3, R116, R201, R210 ;  /* 0x000000c97403e224 */ /* 0x008fe200078e02d2 */
[----:B------:R-:W-:Y:S04]  /*74d0*/  BSSY B1, `(.L_x_205) ;  /* 0x0000006000017945 */ /* 0x000fe80003800000 */
[----:B------:R3:W-:Y:S01]  /*74e0*/  @!P6 STG.E.U8 desc[UR36][R4.64+0x58], R3 ;  /* 0x000058030400e986 */ /* 0x0007e2000c101124 */
[----:B------:R-:W-:Y:S05]  /*74f0*/  @P5 BRA `(.L_x_206) ;  /* 0x00000000000c5947 */ /* 0x000fea0003800000 */
[----:B------:R-:W3:Y:S02]  /*7500*/  LDG.E.U8 R202, desc[UR36][R20.64+0x59] ;  /* 0x0000592414ca7981 */ /* 0x000ee4000c1e1100 */
[----:B---3--:R-:W-:-:S05]  /*7510*/  PRMT R3, R202, 0x8880, RZ ;  /* 0x00008880ca037816 */ /* 0x008fca00000000ff */
[----:B------:R-:W-:-:S07]  /*7520*/  IMAD R210, R3, R200, RZ ;  /* 0x000000c803d27224 */ /* 0x000fce00078e02ff */
.L_x_206:
[----:B------:R-:W-:Y:S05]  /*7530*/  BSYNC B1 ;  /* 0x0000000000017941 */ /* 0x000fea0003800000 */
.L_x_205:
        /* <DEDUP_REMOVED lines=10> */
.L_x_208:
[----:B------:R-:W-:Y:S05]  /*75e0*/  BSYNC B1 ;  /* 0x0000000000017941 */ /* 0x000fea0003800000 */
.L_x_207:
[----:B---3--:R-:W-:Y:S01]  /*75f0*/  @!P4 IMAD R3, R118, R201, R210 ;  /* 0x000000c97603c224 */ /* 0x008fe200078e02d2 */
[----:B------:R-:W-:Y:S04]  /*7600*/  BSSY B1, `(.L_x_209) ;  /* 0x0000006000017945 */ /* 0x000fe80003800000 */
[----:B------:R3:W-:Y:S01]  /*7610*/  @!P4 STG.E.U8 desc[UR36][R6.64+0x58], R3 ;  /* 0x000058030600c986 */ /* 0x0007e2000c101124 */
[----:B------:R-:W-:Y:S05]  /*7620*/  @P6 BRA `(.L_x_210) ;  /* 0x00000000000c6947 */ /* 0x000fea0003800000 */
[----:B------:R-:W3:Y:S02]  /*7630*/  LDG.E.U8 R202, desc[UR36][R14.64+0x59] ;  /* 0x000059240eca7981 */ /* 0x000ee4000c1e1100 */
[----:B---3--:R-:W-:-:S05]  /*7640*/  PRMT R3, R202, 0x8880, RZ ;  /* 0x00008880ca037816 */ /* 0x008fca00000000ff */
[----:B------:R-:W-:-:S07]  /*7650*/  IMAD R210, R3, R200, RZ ;  /* 0x000000c803d27224 */ /* 0x000fce00078e02ff */
.L_x_210:
[----:B------:R-:W-:Y:S05]  /*7660*/  BSYNC B1 ;  /* 0x0000000000017941 */ /* 0x000fea0003800000 */
.L_x_209:
[----:B------:R-:W-:Y:S01]  /*7670*/  @!P6 IMAD R119, R119, R201, R210 ;  /* 0x000000c97777e224 */ /* 0x000fe200078e02d2 */
[----:B------:R-:W-:Y:S04]  /*7680*/  BSSY B1, `(.L_x_211) ;  /* 0x0000006000017945 */ /* 0x000fe80003800000 */
[----:B------:R0:W-:Y:S01]  /*7690*/  @!P6 STG.E.U8 desc[UR36][R6.64+0x59], R119 ;  /* 0x000059770600e986 */ /* 0x0001e2000c101124 */
[----:B------:R-:W-:Y:S05]  /*76a0*/  @P5 BRA `(.L_x_212) ;  /* 0x00000000000c5947 */ /* 0x000fea0003800000 */
[----:B------:R-:W3:Y:S02]  /*76b0*/  LDG.E.U8 R202, desc[UR36][R12.64+0x50] ;  /* 0x000050240cca7981 */ /* 0x000ee4000c1e1100 */
[----:B---3--:R-:W-:-:S05]  /*76c0*/  PRMT R3, R202, 0x8880, RZ ;  /* 0x00008880ca037816 */ /* 0x008fca00000000ff */
[----:B------:R-:W-:-:S07]  /*76d0*/  IMAD R210, R3, R200, RZ ;  /* 0x000000c803d27224 */ /* 0x000fce00078e02ff */
.L_x_212:
[----:B------:R-:W-:Y:S05]  /*76e0*/  BSYNC B1 ;  /* 0x0000000000017941 */ /* 0x000fea0003800000 */
.L_x_211:
        /* <DEDUP_REMOVED lines=10> */
.L_x_214:
[----:B------:R-:W-:Y:S05]  /*7790*/  BSYNC B1 ;  /* 0x0000000000017941 */ /* 0x000fea0003800000 */
.L_x_213:
[----:B------:R-:W-:Y:S01]  /*77a0*/  @!P4 IMAD R105, R105, R201, R210 ;  /* 0x000000c96969c224 */ /* 0x000fe200078e02d2 */
[----:B------:R-:W-:Y:S04]  /*77b0*/  BSSY B1, `(.L_x_215) ;  /* 0x0000006000017945 */ /* 0x000fe80003800000 */
[----:B------:R0:W-:Y:S01]  /*77c0*/  @!P4 STG.E.U8 desc[UR36][R8.64+0x51], R105 ;  /* 0x000051690800c986 */ /* 0x0001e2000c101124 */
[----:B------:R-:W-:Y:S05]  /*77d0*/  @P6 BRA `(.L_x_216) ;  /* 0x00000000000c6947 */ /* 0x000fea0003800000 */
[----:B------:R-:W3:Y:S02]  /*77e0*/  LDG.E.U8 R202, desc[UR36][R206.64+0x50] ;  /* 0x00005024ceca7981 */ /* 0x000ee4000c1e1100 */
[----:B---3--:R-:W-:-:S05]  /*77f0*/  PRMT R3, R202, 0x8880, RZ ;  /* 0x00008880ca037816 */ /* 0x008fca00000000ff */
[----:B------:R-:W-:-:S07]  /*7800*/  IMAD R210, R3, R200, RZ ;  /* 0x000000c803d27224 */ /* 0x000fce00078e02ff */
.L_x_216:
[----:B------:R-:W-:Y:S05]  /*7810*/  BSYNC B1 ;  /* 0x0000000000017941 */ /* 0x000fea0003800000 */
.L_x_215:
[----:B---3--:R-:W-:Y:S01]  /*7820*/  @!P6 IMAD R3, R106, R201, R210 ;  /* 0x000000c96a03e224 */ /* 0x008fe200078e02d2 */
[----:B------:R-:W-:Y:S04]  /*7830*/  BSSY B1, `(.L_x_217) ;  /* 0x0000006000017945 */ /* 0x000fe80003800000 */
[----:B------:R3:W-:Y:S01]  /*7840*/  @!P6 STG.E.U8 desc[UR36][R10.64+0x50], R3 ;  /* 0x000050030a00e986 */ /* 0x0007e2000c101124 */
[----:B------:R-:W-:Y:S05]  /*7850*/  @P5 BRA `(.L_x_218) ;  /* 0x00000000000c5947 */ /* 0x000fea0003800000 */
[----:B------:R-:W3:Y:S02]  /*7860*/  LDG.E.U8 R202, desc[UR36][R206.64+0x51] ;  /* 0x00005124ceca7981 */ /* 0x000ee4000c1e1100 */
[----:B---3--:R-:W-:-:S05]  /*7870*/  PRMT R3, R202, 0x8880, RZ ;  /* 0x00008880ca037816 */ /* 0x008fca00000000ff */
[----:B------:R-:W-:-:S07]  /*7880*/  IMAD R210, R3, R200, RZ ;  /* 0x000000c803d27224 */ /* 0x000fce00078e02ff */
.L_x_218:
[----:B------:R-:W-:Y:S05]  /*7890*/  BSYNC B1 ;  /* 0x0000000000017941 */ /* 0x000fea0003800000 */
.L_x_217:
        /* <DEDUP_REMOVED lines=10> */
.L_x_220:
[----:B------:R-:W-:Y:S05]  /*7940*/  BSYNC B1 ;  /* 0x0000000000017941 */ /* 0x000fea0003800000 */
.L_x_219:
[----:B---3--:R-:W-:Y:S01]  /*7950*/  @!P4 IMAD R3, R108, R201, R210 ;  /* 0x000000c96c03c224 */ /* 0x008fe200078e02d2 */
[----:B------:R-:W-:Y:S04]  /*7960*/  BSSY B1, `(.L_x_221) ;  /* 0x0000006000017945 */ /* 0x000fe80003800000 */
[----:B------:R3:W-:Y:S01]  /*7970*/  @!P4 STG.E.U8 desc[UR36][R8.64+0x58], R3 ;  /* 0x000058030800c986 */ /* 0x0007e2000c101124 */
[----:B------:R-:W-:Y:S05]  /*7980*/  @P6 BRA `(.L_x_222) ;  /* 0x00000000000c6947 */ /* 0x000fea0003800000 */
[----:B------:R-:W3:Y:S02]  /*7990*/  LDG.E.U8 R202, desc[UR36][R12.64+0x59] ;  /* 0x000059240cca7981 */ /* 0x000ee4000c1e1100 */
[----:B---3--:R-:W-:-:S05]  /*79a0*/  PRMT R3, R202, 0x8880, RZ ;  /* 0x00008880ca037816 */ /* 0x008fca00000000ff */
[----:B------:R-:W-:-:S07]  /*79b0*/  IMAD R210, R3, R200, RZ ;  /* 0x000000c803d27224 */ /* 0x000fce00078e02ff */
.L_x_222:
[----:B------:R-:W-:Y:S05]  /*79c0*/  BSYNC B1 ;  /* 0x0000000000017941 */ /* 0x000fea0003800000 */
.L_x_221:
[----:B------:R-:W-:Y:S01]  /*79d0*/  @!P6 IMAD R109, R109, R201, R210 ;  /* 0x000000c96d6de224 */ /* 0x000fe200078e02d2 */
[----:B------:R-:W-:Y:S04]  /*79e0*/  BSSY B1, `(.L_x_223) ;  /* 0x0000006000017945 */ /* 0x000fe80003800000 */
[----:B------:R0:W-:Y:S01]  /*79f0*/  @!P6 STG.E.U8 desc[UR36][R8.64+0x59], R109 ;  /* 0x0000596d0800e986 */ /* 0x0001e2000c101124 */
[----:B------:R-:W-:Y:S05]  /*7a00*/  @P5 BRA `(.L_x_224) ;  /* 0x00000000000c5947 */ /* 0x000fea0003800000 */
[----:B------:R-:W3:Y:S02]  /*7a10*/  LDG.E.U8 R202, desc[UR36][R206.64+0x58] ;  /* 0x00005824ceca7981 */ /* 0x000ee4000c1e1100 */
[----:B---3--:R-:W-:-:S05]  /*7a20*/  PRMT R3, R202, 0x8880, RZ ;  /* 0x00008880ca037816 */ /* 0x008fca00000000ff */
[----:B------:R-:W-:-:S07]  /*7a30*/  IMAD R210, R3, R200, RZ ;  /* 0x000000c803d27224 */ /* 0x000fce00078e02ff */
.L_x_224:
[----:B------:R-:W-:Y:S05]  /*7a40*/  BSYNC B1 ;  /* 0x0000000000017941 */ /* 0x000fea0003800000 */
.L_x_223:
        /* <DEDUP_REMOVED lines=10> */
.L_x_226:
[----:B------:R-:W-:Y:S05]  /*7af0*/  BSYNC B1 ;  /* 0x0000000000017941 */ /* 0x000fea0003800000 */
.L_x_225:
[----:B------:R-:W-:Y:S01]  /*7b00*/  @!P4 IMAD R111, R111, R201, R210 ;  /* 0x000000c96f6fc224 */ /* 0x000fe200078e02d2 */
[----:B------:R-:W-:Y:S04]  /*7b10*/  BSSY B1, `(.L_x_227) ;  /* 0x0000006000017945 */ /* 0x000fe80003800000 */
[----:B------:R0:W-:Y:S01]  /*7b20*/  @!P4 STG.E.U8 desc[UR36][R10.64+0x59], R111 ;  /* 0x0000596f0a00c986 */ /* 0x0001e2000c101124 */
[----:B------:R-:W-:Y:S05]  /*7b30*/  @P6 BRA `(.L_x_228) ;  /* 0x00000000000c6947 */ /* 0x000fea0003800000 */
[----:B------:R-:W3:Y:S02]  /*7b40*/  LDG.E.U8 R202, desc[UR36][R20.64+0x60] ;  /* 0x0000602414ca7981 */ /* 0x000ee4000c1e1100 */
[----:B---3--:R-:W-:-:S05]  /*7b50*/  PRMT R3, R202, 0x8880, RZ ;  /* 0x00008880ca037816 */ /* 0x008fca00000000ff */
[----:B------:R-:W-:-:S07]  /*7b60*/  IMAD R210, R3, R200, RZ ;  /* 0x000000c803d27224 */ /* 0x000fce00078e02ff */
.L_x_228:
[----:B------:R-:W-:Y:S05]  /*7b70*/  BSYNC B1 ;  /* 0x0000000000017941 */ /* 0x000fea0003800000 */
.L_x_227:
[----:B---3--:R-:W-:Y:S01]  /*7b80*/  @!P6 IMAD R3, R96, R201, R210 ;  /* 0x000000c96003e224 */ /* 0x008fe200078e02d2 */
[----:B------:R-:W-:Y:S04]  /*7b90*/  BSSY B1, `(.L_x_229) ;  /* 0x0000006000017945 */ /* 0x000fe80003800000 */
[----:B------:R3:W-:Y:S01]  /*7ba0*/  @!P6 STG.E.U8 desc[UR36][R4.64+0x60], R3 ;  /* 0x000060030400e986 */ /* 0x0007e2000c101124 */
[----:B------:R-:W-:Y:S05]  /*7bb0*/  @P5 BRA `(.L_x_230) ;  /* 0x00000000000c5947 */ /* 0x000fea0003800000 */
[----:B------:R-:W3:Y:S02]  /*7bc0*/  LDG.E.U8 R202, desc[UR36][R20.64+0x61] ;  /* 0x0000612414ca7981 */ /* 0x000ee4000c1e1100 */
[----:B---3--:R-:W-:-:S05]  /*7bd0*/  PRMT R3, R202, 0x8880, RZ ;  /* 0x00008880ca037816 */ /* 0x008fca00000000ff */
[----:B------:R-:W-:-:S07]  /*7be0*/  IMAD R210, R3, R200, RZ ;  /* 0x000000c803d27224 */ /* 0x000fce00078e02ff */
.L_x_230:
[----:B------:R-:W-:Y:S05]  /*7bf0*/  BSYNC B1 ;  /* 0x0000000000017941 */ /* 0x000fea0003800000 */
.L_x_229:
        /* <DEDUP_REMOVED lines=10> */
.L_x_232:
[----:B------:R-:W-:Y:S05]  /*7ca0*/  BSYNC B1 ;  /* 0x0000000000017941 */ /* 0x000fea0003800000 */
.L_x_231:
[----:B---3--:R-:W-:Y:S01]  /*7cb0*/  @!P4 IMAD R3, R98, R201, R210 ;  /* 0x000000c96203c224 */ /* 0x008fe200078e02d2 */
[----:B------:R-:W-:Y:S04]  /*7cc0*/  BSSY B1, `(.L_x_233) ;  /* 0x0000006000017945 */ /* 0x000fe80003800000 */
[----:B------:R3:W-:Y:S01]  /*7cd0*/  @!P4 STG.E.U8 desc[UR36][R6.64+0x60], R3 ;  /* 0x000060030600c986 */ /* 0x0007e2000c101124 */
[----:B------:R-:W-:Y:S05]  /*7ce0*/  @P6 BRA `(.L_x_234) ;  /* 0x00000000000c6947 */ /* 0x000fea0003800000 */
[----:B------:R-:W3:Y:S02]  /*7cf0*/  LDG.E.U8 R202, desc[UR36][R14.64+0x61] ;  /* 0x000061240eca7981 */ /* 0x000ee4000c1e1100 */
[----:B---3--:R-:W-:-:S05]  /*7d00*/  PRMT R3, R202, 0x8880, RZ ;  /* 0x00008880ca037816 */ /* 0x008fca00000000ff */
[----:B------:R-:W-:-:S07]  /*7d10*/  IMAD R210, R3, R200, RZ ;  /* 0x000000c803d27224 */ /* 0x000fce00078e02ff */
.L_x_234:
[----:B------:R-:W-:Y:S05]  /*7d20*/  BSYNC B1 ;  /* 0x0000000000017941 */ /* 0x000fea0003800000 */
.L_x_233:
[----:B------:R-:W-:Y:S01]  /*7d30*/  @!P6 IMAD R99, R99, R201, R210 ;  /* 0x000000c96363e224 */ /* 0x000fe200078e02d2 */
[----:B------:R-:W-:Y:S04]  /*7d40*/  BSSY B1, `(.L_x_235) ;  /* 0x0000006000017945 */ /* 0x000fe80003800000 */
[----:B------:R0:W-:Y:S01]  /*7d50*/  @!P6 STG.E.U8 desc[UR36][R6.64+0x61], R99 ;  /* 0x000061630600e986 */ /* 0x0001e2000c101124 */
[----:B------:R-:W-:Y:S05]  /*7d60*/  @P5 BRA `(.L_x_236) ;  /* 0x00000000000c5947 */ /* 0x000fea0003800000 */
[----:B------:R-:W3:Y:S02]  /*7d70*/  LDG.E.U8 R202, desc[UR36][R20.64+0x68] ;  /* 0x0000682414ca7981 */ /* 0x000ee4000c1e1100 */
[----:B---3--:R-:W-:-:S05]  /*7d80*/  PRMT R3, R202, 0x8880, RZ ;  /* 0x00008880ca037816 */ /* 0x008fca00000000ff */
[----:B------:R-:W-:-:S07]  /*7d90*/  IMAD R210, R3, R200, RZ ;  /* 0x000000c803d27224 */ /* 0x000fce00078e02ff */
.L_x_236:
[----:B------:R-:W-:Y:S05]  /*7da0*/  BSYNC B1 ;  /* 0x0000000000017941 */ /* 0x000fea0003800000 */
.L_x_235:
        /* <DEDUP_REMOVED lines=10> */
.L_x_238:
[----:B------:R-:W-:Y:S05]  /*7e50*/  BSYNC B1 ;  /* 0x0000000000017941 */ /* 0x000fea0003800000 */
.L_x_237:
[----:B------:R-:W-:Y:S01]  /*7e60*/  @!P4 IMAD R101, R101, R201, R210 ;  /* 0x000000c96565c224 */ /* 0x000fe200078e02d2 */
[----:B------:R-:W-:Y:S04]  /*7e70*/  BSSY B1, `(.L_x_239) ;  /* 0x0000006000017945 */ /* 0x000fe80003800000 */
[----:B------:R0:W-:Y:S01]  /*7e80*/  @!P4 STG.E.U8 desc[UR36][R4.64+0x69], R101 ;  /* 0x000069650400c986 */ /* 0x0001e2000c101124 */
[----:B------:R-:W-:Y:S05]  /*7e90*/  @P6 BRA `(.L_x_240) ;  /* 0x00000000000c6947 */ /* 0x000fea0003800000 */
[----:B------:R-:W3:Y:S02]  /*7ea0*/  LDG.E.U8 R202, desc[UR36][R14.64+0x68] ;  /* 0x000068240eca7981 */ /* 0x000ee4000c1e1100 */
[----:B---3--:R-:W-:-:S05]  /*7eb0*/  PRMT R3, R202, 0x8880, RZ ;  /* 0x00008880ca037816 */ /* 0x008fca00000000ff */
[----:B------:R-:W-:-:S07]  /*7ec0*/  IMAD R210, R3, R200, RZ ;  /* 0x000000c803d27224 */ /* 0x000fce00078e02ff */
.L_x_240:
[----:B------:R-:W-:Y:S05]  /*7ed0*/  BSYNC B1 ;  /* 0x0000000000017941 */ /* 0x000fea0003800000 */
.L_x_239:
[----:B---3--:R-:W-:Y:S01]  /*7ee0*/  @!P6 IMAD R3, R102, R201, R210 ;  /* 0x000000c96603e224 */ /* 0x008fe200078e02d2 */
[----:B------:R-:W-:Y:S04]  /*7ef0*/  BSSY B1, `(.L_x_241) ;  /* 0x0000006000017945 */ /* 0x000fe80003800000 */
[----:B------:R3:W-:Y:S01]  /*7f00*/  @!P6 STG.E.U8 desc[UR36][R6.64+0x68], R3 ;  /* 0x000068030600e986 */ /* 0x0007e2000c101124 */
[----:B------:R-:W-:Y:S05]  /*7f10*/  @P5 BRA `(.L_x_242) ;  /* 0x00000000000c5947 */ /* 0x000fea0003800000 */
[----:B------:R-:W3:Y:S02]  /*7f20*/  LDG.E.U8 R202, desc[UR36][R14.64+0x69] ;  /* 0x000069240eca7981 */ /* 0x000ee4000c1e1100 */
[----:B---3--:R-:W-:-:S05]  /*7f30*/  PRMT R3, R202, 0x8880, RZ ;  /* 0x00008880ca037816 */ /* 0x008fca00000000ff */
[----:B------:R-:W-:-:S07]  /*7f40*/  IMAD R210, R3, R200, RZ ;  /* 0x000000c803d27224 */ /* 0x000fce00078e02ff */
.L_x_242:
[----:B------:R-:W-:Y:S05]  /*7f50*/  BSYNC B1 ;  /* 0x0000000000017941 */ /* 0x000fea0003800000 */
.L_x_241:
        /* <DEDUP_REMOVED lines=10> */
.L_x_244:
[----:B------:R-:W-:Y:S05]  /*8000*/  BSYNC B1 ;  /* 0x0000000000017941 */ /* 0x000fea0003800000 */
.L_x_243:
[----:B---3--:R-:W-:Y:S01]  /*8010*/  @!P4 IMAD R3, R88, R201, R210 ;  /* 0x000000c95803c224 */ /* 0x008fe200078e02d2 */
[----:B------:R-:W-:Y:S04]  /*8020*/  BSSY B1, `(.L_x_245) ;  /* 0x0000006000017945 */ /* 0x000fe80003800000 */
[----:B------:R3:W-:Y:S01]  /*8030*/  @!P4 STG.E.U8 desc[UR36][R8.64+0x60], R3 ;  /* 0x000060030800c986 */ /* 0x0007e2000c101124 */
[----:B------:R-:W-:Y:S05]  /*8040*/  @P6 BRA `(.L_x_246) ;  /* 0x00000000000c6947 */ /* 0x000fea0003800000 */
[----:B------:R-:W3:Y:S02]  /*8050*/  LDG.E.U8 R202, desc[UR36][R12.64+0x61] ;  /* 0x000061240cca7981 */ /* 0x000ee4000c1e1100 */
[----:B---3--:R-:W-:-:S05]  /*8060*/  PRMT R3, R202, 0x8880, RZ ;  /* 0x00008880ca037816 */ /* 0x008fca00000000ff */
[----:B------:R-:W-:-:S07]  /*8070*/  IMAD R210, R3, R200, RZ ;  /* 0x000000c803d27224 */ /* 0x000fce00078e02ff */
.L_x_246:
[----:B------:R-:W-:Y:S05]  /*8080*/  BSYNC B1 ;  /* 0x0000000000017941 */ /* 0x000fea0003800000 */
.L_x_245:
[----:B------:R-:W-:Y:S01]  /*8090*/  @!P6 IMAD R89, R89, R201, R210 ;  /* 0x000000c95959e224 */ /* 0x000fe200078e02d2 */
[----:B------:R-:W-:Y:S04]  /*80a0*/  BSSY B1, `(.L_x_247) ;  /* 0x0000006000017945 */ /* 0x000fe80003800000 */
[----:B------:R0:W-:Y:S01]  /*80b0*/  @!P6 STG.E.U8 desc[UR36][R8.64+0x61], R89 ;  /* 0x000061590800e986 */ /* 0x0001e2000c101124 */
[----:B------:R-:W-:Y:S05]  /*80c0*/  @P5 BRA `(.L_x_248) ;  /* 0x00000000000c5947 */ /* 0x000fea0003800000 */
[----:B------:R-:W3:Y:S02]  /*80d0*/  LDG.E.U8 R202, desc[UR36][R206.64+0x60] ;  /* 0x00006024ceca7981 */ /* 0x000ee4000c1e1100 */
[----:B---3--:R-:W-:-:S05]  /*80e0*/  PRMT R3, R202, 0x8880, RZ ;  /* 0x00008880ca037816 */ /* 0x008fca00000000ff */
[----:B------:R-:W-:-:S07]  /*80f0*/  IMAD R210, R3, R200, RZ ;  /* 0x000000c803d27224 */ /* 0x000fce00078e02ff */
.L_x_248:
[----:B------:R-:W-:Y:S05]  /*8100*/  BSYNC B1 ;  /* 0x0000000000017941 */ /* 0x000fea0003800000 */
.L_x_247:
        /* <DEDUP_REMOVED lines=10> */
.L_x_250:
[----:B------:R-:W-:Y:S05]  /*81b0*/  BSYNC B1 ;  /* 0x0000000000017941 */ /* 0x000fea0003800000 */
.L_x_249:
[----:B------:R-:W-:Y:S01]  /*81c0*/  @!P4 IMAD R91, R91, R201, R210 ;  /* 0x000000c95b5bc224 */ /* 0x000fe200078e02d2 */
[----:B------:R-:W-:Y:S04]  /*81d0*/  BSSY B1, `(.L_x_251) ;  /* 0x0000006000017945 */ /* 0x000fe80003800000 */
[----:B------:R0:W-:Y:S01]  /*81e0*/  @!P4 STG.E.U8 desc[UR36][R10.64+0x61], R91 ;  /* 0x0000615b0a00c986 */ /* 0x0001e2000c101124 */
[----:B------:R-:W-:Y:S05]  /*81f0*/  @P6 BRA `(.L_x_252) ;  /* 0x00000000000c6947 */ /* 0x000fea0003800000 */
[----:B------:R-:W3:Y:S02]  /*8200*/  LDG.E.U8 R202, desc[UR36][R12.64+0x68] ;  /* 0x000068240cca7981 */ /* 0x000ee4000c1e1100 */
[----:B---3--:R-:W-:-:S05]  /*8210*/  PRMT R3, R202, 0x8880, RZ ;  /* 0x00008880ca037816 */ /* 0x008fca00000000ff */
[----:B------:R-:W-:-:S07]  /*8220*/  IMAD R210, R3, R200, RZ ;  /* 0x000000c803d27224 */ /* 0x000fce00078e02ff */
.L_x_252:
[----:B------:R-:W-:Y:S05]  /*8230*/  BSYNC B1 ;  /* 0x0000000000017941 */ /* 0x000fea0003800000 */
.L_x_251:
[----:B---3--:R-:W-:Y:S01]  /*8240*/  @!P6 IMAD R3, R92, R201, R210 ;  /* 0x000000c95c03e224 */ /* 0x008fe200078e02d2 */
[----:B------:R-:W-:Y:S04]  /*8250*/  BSSY B1, `(.L_x_253) ;  /* 0x0000006000017945 */ /* 0x000fe80003800000 */
[----:B------:R3:W-:Y:S01]  /*8260*/  @!P6 STG.E.U8 desc[UR36][R8.64+0x68], R3 ;  /* 0x000068030800e986 */ /* 0x0007e2000c101124 */
[----:B------:R-:W-:Y:S05]  /*8270*/  @P5 BRA `(.L_x_254) ;  /* 0x00000000000c5947 */ /* 0x000fea0003800000 */
[----:B------:R-:W3:Y:S02]  /*8280*/  LDG.E.U8 R202, desc[UR36][R12.64+0x69] ;  /* 0x000069240cca7981 */ /* 0x000ee4000c1e1100 */
[----:B---3--:R-:W-:-:S05]  /*8290*/  PRMT R3, R202, 0x8880, RZ ;  /* 0x00008880ca037816 */ /* 0x008fca00000000ff */
[----:B------:R-:W-:-:S07]  /*82a0*/  IMAD R210, R3, R200, RZ ;  /* 0x000000c803d27224 */ /* 0x000fce00078e02ff */
.L_x_254:
[----:B------:R-:W-:Y:S05]  /*82b0*/  BSYNC B1 ;  /* 0x0000000000017941 */ /* 0x000fea0003800000 */
.L_x_253:
        /* <DEDUP_REMOVED lines=10> */
.L_x_256:
[----:B------:R-:W-:Y:S05]  /*8360*/  BSYNC B1 ;  /* 0x0000000000017941 */ /* 0x000fea0003800000 */
.L_x_255:
[----:B---3--:R-:W-:Y:S01]  /*8370*/  @!P4 IMAD R3, R94, R201, R210 ;  /* 0x000000c95e03c224 */ /* 0x008fe200078e02d2 */
[----:B------:R-:W-:Y:S04]  /*8380*/  BSSY B1, `(.L_x_257) ;  /* 0x0000006000017945 */ /* 0x000fe80003800000 */
[----:B------:R3:W-:Y:S01]  /*8390*/  @!P4 STG.E.U8 desc[UR36][R10.64+0x68], R3 ;  /* 0x000068030a00c986 */ /* 0x0007e2000c101124 */
[----:B------:R-:W-:Y:S05]  /*83a0*/  @P6 BRA `(.L_x_258) ;  /* 0x00000000000c6947 */ /* 0x000fea0003800000 */
[----:B------:R-:W3:Y:S02]  /*83b0*/  LDG.E.U8 R202, desc[UR36][R206.64+0x69] ;  /* 0x00006924ceca7981 */ /* 0x000ee4000c1e1100 */
[----:B---3--:R-:W-:-:S05]  /*83c0*/  PRMT R3, R202, 0x8880, RZ ;  /* 0x00008880ca037816 */ /* 0x008fca00000000ff */
[----:B------:R-:W-:-:S07]  /*83d0*/  IMAD R210, R3, R200, RZ ;  /* 0x000000c803d27224 */ /* 0x000fce00078e02ff */
.L_x_258:
[----:B------:R-:W-:Y:S05]  /*83e0*/  BSYNC B1 ;  /* 0x0000000000017941 */ /* 0x000fea0003800000 */
.L_x_257:
[----:B------:R-:W-:Y:S01]  /*83f0*/  @!P6 IMAD R95, R95, R201, R210 ;  /* 0x000000c95f5fe224 */ /* 0x000fe200078e02d2 */
[----:B------:R-:W-:Y:S04]  /*8400*/  BSSY B1, `(.L_x_259) ;  /* 0x0000006000017945 */ /* 0x000fe80003800000 */
[----:B------:R0:W-:Y:S01]  /*8410*/  @!P6 STG.E.U8 desc[UR36][R10.64+0x69], R95 ;  /* 0x0000695f0a00e986 */ /* 0x0001e2000c101124 */
[----:B------:R-:W-:Y:S05]  /*8420*/  @P5 BRA `(.L_x_260) ;  /* 0x00000000000c5947 */ /* 0x000fea0003800000 */
[----:B------:R-:W3:Y:S02]  /*8430*/  LDG.E.U8 R202, desc[UR36][R20.64+0x70] ;  /* 0x0000702414ca7981 */ /* 0x000ee4000c1e1100 */
[----:B---3--:R-:W-:-:S05]  /*8440*/  PRMT R3, R202, 0x8880, RZ ;  /* 0x00008880ca037816 */ /* 0x008fca00000000ff */
[----:B------:R-:W-:-:S07]  /*8450*/  IMAD R210, R3, R200, RZ ;  /* 0x000000c803d27224 */ /* 0x000fce00078e02ff */
.L_x_260:
[----:B------:R-:W-:Y:S05]  /*8460*/  BSYNC B1 ;  /* 0x0000000000017941 */ /* 0x000fea0003800000 */
.L_x_259:
        /* <DEDUP_REMOVED lines=10> */
.L_x_262:
[----:B------:R-:W-:Y:S05]  /*8510*/  BSYNC B1 ;  /* 0x0000000000017941 */ /* 0x000fea0003800000 */
.L_x_261:
[----:B------:R-:W-:Y:S01]  /*8520*/  @!P4 IMAD R81, R81, R201, R210 ;  /* 0x000000c95151c224 */ /* 0x000fe200078e02d2 */
[----:B------:R-:W-:Y:S04]  /*8530*/  BSSY B1, `(.L_x_263) ;  /* 0x0000006000017945 */ /* 0x000fe80003800000 */
[----:B------:R0:W-:Y:S01]  /*8540*/  @!P4 STG.E.U8 desc[UR36][R4.64+0x71], R81 ;  /* 0x000071510400c986 */ /* 0x0001e2000c101124 */
[----:B------:R-:W-:Y:S05]  /*8550*/  @P6 BRA `(.L_x_264) ;  /* 0x00000000000c6947 */ /* 0x000fea0003800000 */
[----:B------:R-:W3:Y:S02]  /*8560*/  LDG.E.U8 R202, desc[UR36][R14.64+0x70] ;  /* 0x000070240eca7981 */ /* 0x000ee4000c1e1100 */
[----:B---3--:R-:W-:-:S05]  /*8570*/  PRMT R3, R202, 0x8880, RZ ;  /* 0x00008880ca037816 */ /* 0x008fca00000000ff */
[----:B------:R-:W-:-:S07]  /*8580*/  IMAD R210, R3, R200, RZ ;  /* 0x000000c803d27224 */ /* 0x000fce00078e02ff */
.L_x_264:
[----:B------:R-:W-:Y:S05]  /*8590*/  BSYNC B1 ;  /* 0x0000000000017941 */ /* 0x000fea0003800000 */
.L_x_263:
[----:B---3--:R-:W-:Y:S01]  /*85a0*/  @!P6 IMAD R3, R82, R201, R210 ;  /* 0x000000c95203e224 */ /* 0x008fe200078e02d2 */
[----:B------:R-:W-:Y:S04]  /*85b0*/  BSSY B1, `(.L_x_265) ;  /* 0x0000006000017945 */ /* 0x000fe80003800000 */
[----:B------:R3:W-:Y:S01]  /*85c0*/  @!P6 STG.E.U8 desc[UR36][R6.64+0x70], R3 ;  /* 0x000070030600e986 */ /* 0x0007e2000c101124 */
[----:B------:R-:W-:Y:S05]  /*85d0*/  @P5 BRA `(.L_x_266) ;  /* 0x00000000000c5947 */ /* 0x000fea0003800000 */
[----:B------:R-:W3:Y:S02]  /*85e0*/  LDG.E.U8 R202, desc[UR36][R14.64+0x71] ;  /* 0x000071240eca7981 */ /* 0x000ee4000c1e1100 */
[----:B---3--:R-:W-:-:S05]  /*85f0*/  PRMT R3, R202, 0x8880, RZ ;  /* 0x00008880ca037816 */ /* 0x008fca00000000ff */
[----:B------:R-:W-:-:S07]  /*8600*/  IMAD R210, R3, R200, RZ ;  /* 0x000000c803d27224 */ /* 0x000fce00078e02ff */
.L_x_266:
[----:B------:R-:W-:Y:S05]  /*8610*/  BSYNC B1 ;  /* 0x0000000000017941 */ /* 0x000fea0003800000 */
.L_x_265:
        /* <DEDUP_REMOVED lines=10> */
.L_x_268:
[----:B------:R-:W-:Y:S05]  /*86c0*/  BSYNC B1 ;  /* 0x0000000000017941 */ /* 0x000fea0003800000 */
.L_x_267:
[----:B---3--:R-:W-:Y:S01]  /*86d0*/  @!P4 IMAD R3, R84, R201, R210 ;  /* 0x000000c95403c224 */ /* 0x008fe200078e02d2 */
[----:B------:R-:W-:Y:S04]  /*86e0*/  BSSY B1, `(.L_x_269) ;  /* 0x0000006000017945 */ /* 0x000fe80003800000 */
[----:B------:R3:W-:Y:S01]  /*86f0*/  @!P4 STG.E.U8 desc[UR36][R4.64+0x78], R3 ;  /* 0x000078030400c986 */ /* 0x0007e2000c101124 */
[----:B------:R-:W-:Y:S05]  /*8700*/  @P6 BRA `(.L_x_270) ;  /* 0x00000000000c6947 */ /* 0x000fea0003800000 */
[----:B------:R-:W3:Y:S02]  /*8710*/  LDG.E.U8 R202, desc[UR36][R20.64+0x79] ;  /* 0x0000792414ca7981 */ /* 0x000ee4000c1e1100 */
[----:B---3--:R-:W-:-:S05]  /*8720*/  PRMT R3, R202, 0x8880, RZ ;  /* 0x00008880ca037816 */ /* 0x008fca00000000ff */
[----:B------:R-:W-:-:S07]  /*8730*/  IMAD R210, R3, R200, RZ ;  /* 0x000000c803d27224 */ /* 0x000fce00078e02ff */
.L_x_270:
[----:B------:R-:W-:Y:S05]  /*8740*/  BSYNC B1 ;  /* 0x0000000000017941 */ /* 0x000fea0003800000 */
.L_x_269:
[----:B------:R-:W-:Y:S01]  /*8750*/  @!P6 IMAD R85, R85, R201, R210 ;  /* 0x000000c95555e224 */ /* 0x000fe200078e02d2 */
[----:B------:R-:W-:Y:S04]  /*8760*/  BSSY B1, `(.L_x_271) ;  /* 0x0000006000017945 */ /* 0x000fe80003800000 */
[----:B------:R0:W-:Y:S01]  /*8770*/  @!P6 STG.E.U8 desc[UR36][R4.64+0x79], R85 ;  /* 0x000079550400e986 */ /* 0x0001e2000c101124 */
[----:B------:R-:W-:Y:S05]  /*8780*/  @P5 BRA `(.L_x_272) ;  /* 0x00000000000c5947 */ /* 0x000fea0003800000 */
[----:B------:R-:W3:Y:S02]  /*8790*/  LDG.E.U8 R202, desc[UR36][R14.64+0x78] ;  /* 0x000078240eca7981 */ /* 0x000ee4000c1e1100 */
[----:B---3--:R-:W-:-:S05]  /*87a0*/  PRMT R3, R202, 0x8880, RZ ;  /* 0x00008880ca037816 */ /* 0x008fca00000000ff */
[----:B------:R-:W-:-:S07]  /*87b0*/  IMAD R210, R3, R200, RZ ;  /* 0x000000c803d27224 */ /* 0x000fce00078e02ff */
.L_x_272:
[----:B------:R-:W-:Y:S05]  /*87c0*/  BSYNC B1 ;  /* 0x0000000000017941 */ /* 0x000fea0003800000 */
.L_x_271:
        /* <DEDUP_REMOVED lines=10> */
.L_x_274:
[----:B------:R-:W-:Y:S05]  /*8870*/  BSYNC B1 ;  /* 0x0000000000017941 */ /* 0x000fea0003800000 */
.L_x_273:
[----:B------:R-:W-:Y:S01]  /*8880*/  @!P4 IMAD R87, R87, R201, R210 ;  /* 0x000000c95757c224 */ /* 0x000fe200078e02d2 */
[----:B------:R-:W-:Y:S04]  /*8890*/  BSSY B1, `(.L_x_275) ;  /* 0x0000006000017945 */ /* 0x000fe80003800000 */
[----:B------:R0:W-:Y:S01]  /*88a0*/  @!P4 STG.E.U8 desc[UR36][R6.64+0x79], R87 ;  /* 0x000079570600c986 */ /* 0x0001e2000c101124 */
[----:B------:R-:W-:Y:S05]  /*88b0*/  @P6 BRA `(.L_x_276) ;  /* 0x00000000000c6947 */ /* 0x000fea0003800000 */
[----:B------:R-:W3:Y:S02]  /*88c0*/  LDG.E.U8 R202, desc[UR36][R12.64+0x70] ;  /* 0x000070240cca7981 */ /* 0x000ee4000c1e1100 */
[----:B---3--:R-:W-:-:S05]  /*88d0*/  PRMT R3, R202, 0x8880, RZ ;  /* 0x00008880ca037816 */ /* 0x008fca00000000ff */
[----:B------:R-:W-:-:S07]  /*88e0*/  IMAD R210, R3, R200, RZ ;  /* 0x000000c803d27224 */ /* 0x000fce00078e02ff */
.L_x_276:
[----:B------:R-:W-:Y:S05]  /*88f0*/  BSYNC B1 ;  /* 0x0000000000017941 */ /* 0x000fea0003800000 */
.L_x_275:
[----:B---3--:R-:W-:Y:S01]  /*8900*/  @!P6 IMAD R3, R72, R201, R210 ;  /* 0x000000c94803e224 */ /* 0x008fe200078e02d2 */
[----:B------:R-:W-:Y:S04]  /*8910*/  BSSY B1, `(.L_x_277) ;  /* 0x0000006000017945 */ /* 0x000fe80003800000 */
[----:B------:R3:W-:Y:S01]  /*8920*/  @!P6 STG.E.U8 desc[UR36][R8.64+0x70], R3 ;  /* 0x000070030800e986 */ /* 0x0007e2000c101124 */
[----:B------:R-:W-:Y:S05]  /*8930*/  @P5 BRA `(.L_x_278) ;  /* 0x00000000000c5947 */ /* 0x000fea0003800000 */
[----:B------:R-:W3:Y:S02]  /*8940*/  LDG.E.U8 R202, desc[UR36][R12.64+0x71] ;  /* 0x000071240cca7981 */ /* 0x000ee4000c1e1100 */
[----:B---3--:R-:W-:-:S05]  /*8950*/  PRMT R3, R202, 0x8880, RZ ;  /* 0x00008880ca037816 */ /* 0x008fca00000000ff */
[----:B------:R-:W-:-:S07]  /*8960*/  IMAD R210, R3, R200, RZ ;  /* 0x000000c803d27224 */ /* 0x000fce00078e02ff */
.L_x_278:
[----:B------:R-:W-:Y:S05]  /*8970*/  BSYNC B1 ;  /* 0x0000000000017941 */ /* 0x000fea0003800000 */
.L_x_277:
        /* <DEDUP_REMOVED lines=10> */
.L_x_280:
[----:B------:R-:W-:Y:S05]  /*8a20*/  BSYNC B1 ;  /* 0x0000000000017941 */ /* 0x000fea0003800000 */
.L_x_279:
[----:B---3--:R-:W-:Y:S01]  /*8a30*/  @!P4 IMAD R3, R74, R201, R210 ;  /* 0x000000c94a03c224 */ /* 0x008fe200078e02d2 */
[----:B------:R-:W-:Y:S04]  /*8a40*/  BSSY B1, `(.L_x_281) ;  /* 0x0000006000017945 */ /* 0x000fe80003800000 */
[----:B------:R3:W-:Y:S01]  /*8a50*/  @!P4 STG.E.U8 desc[UR36][R10.64+0x70], R3 ;  /* 0x000070030a00c986 */ /* 0x0007e2000c101124 */
[----:B------:R-:W-:Y:S05]  /*8a60*/  @P6 BRA `(.L_x_282) ;  /* 0x00000000000c6947 */ /* 0x000fea0003800000 */
[----:B------:R-:W3:Y:S02]  /*8a70*/  LDG.E.U8 R202, desc[UR36][R206.64+0x71] ;  /* 0x00007124ceca7981 */ /* 0x000ee4000c1e1100 */
[----:B---3--:R-:W-:-:S05]  /*8a80*/  PRMT R3, R202, 0x8880, RZ ;  /* 0x00008880ca037816 */ /* 0x008fca00000000ff */
[----:B------:R-:W-:-:S07]  /*8a90*/  IMAD R210, R3, R200, RZ ;  /* 0x000000c803d27224 */ /* 0x000fce00078e02ff */
.L_x_282:
[----:B------:R-:W-:Y:S05]  /*8aa0*/  BSYNC B1 ;  /* 0x0000000000017941 */ /* 0x000fea0003800000 */
.L_x_281:
[----:B------:R-:W-:Y:S01]  /*8ab0*/  @!P6 IMAD R75, R75, R201, R210 ;  /* 0x000000c94b4be224 */ /* 0x000fe200078e02d2 */
[----:B------:R-:W-:Y:S04]  /*8ac0*/  BSSY B1, `(.L_x_283) ;  /* 0x0000006000017945 */ /* 0x000fe80003800000 */
[----:B------:R0:W-:Y:S01]  /*8ad0*/  @!P6 STG.E.U8 desc[UR36][R10.64+0x71], R75 ;  /* 0x0000714b0a00e986 */ /* 0x0001e2000c101124 */
[----:B------:R-:W-:Y:S05]  /*8ae0*/  @P5 BRA `(.L_x_284) ;  /* 0x00000000000c5947 */ /* 0x000fea0003800000 */
[----:B------:R-:W3:Y:S02]  /*8af0*/  LDG.E.U8 R202, desc[UR36][R12.64+0x78] ;  /* 0x000078240cca7981 */ /* 0x000ee4000c1e1100 */
[----:B---3--:R-:W-:-:S05]  /*8b00*/  PRMT R3, R202, 0x8880, RZ ;  /* 0x00008880ca037816 */ /* 0x008fca00000000ff */
[----:B------:R-:W-:-:S07]  /*8b10*/  IMAD R210, R3, R200, RZ ;  /* 0x000000c803d27224 */ /* 0x000fce00078e02ff */
.L_x_284:
[----:B------:R-:W-:Y:S05]  /*8b20*/  BSYNC B1 ;  /* 0x0000000000017941 */ /* 0x000fea0003800000 */
.L_x_283:
        /* <DEDUP_REMOVED lines=10> */
.L_x_286:
[----:B------:R-:W-:Y:S05]  /*8bd0*/  BSYNC B1 ;  /* 0x0000000000017941 */ /* 0x000fea0003800000 */
.L_x_285:
[----:B------:R-:W-:Y:S01]  /*8be0*/  @!P4 IMAD R77, R77, R201, R210 ;  /* 0x000000c94d4dc224 */ /* 0x000fe200078e02d2 */
[----:B------:R-:W-:Y:S04]  /*8bf0*/  BSSY B1, `(.L_x_287) ;  /* 0x0000006000017945 */ /* 0x000fe80003800000 */
[----:B------:R0:W-:Y:S01]  /*8c00*/  @!P4 STG.E.U8 desc[UR36][R8.64+0x79], R77 ;  /* 0x0000794d0800c986 */ /* 0x0001e2000c101124 */
[----:B------:R-:W-:Y:S05]  /*8c10*/  @P6 BRA `(.L_x_288) ;  /* 0x00000000000c6947 */ /* 0x000fea0003800000 */
[----:B------:R-:W3:Y:S02]  /*8c20*/  LDG.E.U8 R202, desc[UR36][R206.64+0x78] ;  /* 0x00007824ceca7981 */ /* 0x000ee4000c1e1100 */
[----:B---3--:R-:W-:-:S05]  /*8c30*/  PRMT R3, R202, 0x8880, RZ ;  /* 0x00008880ca037816 */ /* 0x008fca00000000ff */
[----:B------:R-:W-:-:S07]  /*8c40*/  IMAD R210, R3, R200, RZ ;  /* 0x000000c803d27224 */ /* 0x000fce00078e02ff */
.L_x_288:
[----:B------:R-:W-:Y:S05]  /*8c50*/  BSYNC B1 ;  /* 0x0000000000017941 */ /* 0x000fea0003800000 */
.L_x_287:
[----:B---3--:R-:W-:Y:S01]  /*8c60*/  @!P6 IMAD R3, R78, R201, R210 ;  /* 0x000000c94e03e224 */ /* 0x008fe200078e02d2 */
[----:B------:R-:W-:Y:S04]  /*8c70*/  BSSY B1, `(.L_x_289) ;  /* 0x0000006000017945 */ /* 0x000fe80003800000 */
[----:B------:R3:W-:Y:S01]  /*8c80*/  @!P6 STG.E.U8 desc[UR36][R10.64+0x78], R3 ;  /* 0x000078030a00e986 */ /* 0x0007e2000c101124 */
[----:B------:R-:W-:Y:S05]  /*8c90*/  @P5 BRA `(.L_x_290) ;  /* 0x00000000000c5947 */ /* 0x000fea0003800000 */
[----:B------:R-:W3:Y:S02]  /*8ca0*/  LDG.E.U8 R202, desc[UR36][R206.64+0x79] ;  /* 0x00007924ceca7981 */ /* 0x000ee4000c1e1100 */
[----:B---3--:R-:W-:-:S05]  /*8cb0*/  PRMT R3, R202, 0x8880, RZ ;  /* 0x00008880ca037816 */ /* 0x008fca00000000ff */
[----:B------:R-:W-:-:S07]  /*8cc0*/  IMAD R210, R3, R200, RZ ;  /* 0x000000c803d27224 */ /* 0x000fce00078e02ff */
.L_x_290:
[----:B------:R-:W-:Y:S05]  /*8cd0*/  BSYNC B1 ;  /* 0x0000000000017941 */ /* 0x000fea0003800000 */
.L_x_289:
        /* <DEDUP_REMOVED lines=10> */
.L_x_292:
[----:B------:R-:W-:Y:S05]  /*8d80*/  BSYNC B1 ;  /* 0x0000000000017941 */ /* 0x000fea0003800000 */
.L_x_291:
[----:B---3--:R-:W-:Y:S01]  /*8d90*/  @!P4 IMAD R3, R64, R201, R210 ;  /* 0x000000c94003c224 */ /* 0x008fe200078e02d2 */
[----:B------:R-:W-:Y:S04]  /*8da0*/  BSSY B1, `(.L_x_293) ;  /* 0x0000006000017945 */ /* 0x000fe80003800000 */
[----:B------:R3:W-:Y:S01]  /*8db0*/  @!P4 STG.E.U8 desc[UR36][R4.64+0x80], R3 ;  /* 0x000080030400c986 */ /* 0x0007e2000c101124 */
[----:B------:R-:W-:Y:S05]  /*8dc0*/  @P6 BRA `(.L_x_294) ;  /* 0x00000000000c6947 */ /* 0x000fea0003800000 */
[----:B------:R-:W3:Y:S02]  /*8dd0*/  LDG.E.U8 R202, desc[UR36][R20.64+0x81] ;  /* 0x0000812414ca7981 */ /* 0x000ee4000c1e1100 */
[----:B---3--:R-:W-:-:S05]  /*8de0*/  PRMT R3, R202, 0x8880, RZ ;  /* 0x00008880ca037816 */ /* 0x008fca00000000ff */
[----:B------:R-:W-:-:S07]  /*8df0*/  IMAD R210, R3, R200, RZ ;  /* 0x000000c803d27224 */ /* 0x000fce00078e02ff */
.L_x_294:
[----:B------:R-:W-:Y:S05]  /*8e00*/  BSYNC B1 ;  /* 0x0000000000017941 */ /* 0x000fea0003800000 */
.L_x_293:
[----:B------:R-:W-:Y:S01]  /*8e10*/  @!P6 IMAD R65, R65, R201, R210 ;  /* 0x000000c94141e224 */ /* 0x000fe200078e02d2 */
[----:B------:R-:W-:Y:S04]  /*8e20*/  BSSY B1, `(.L_x_295) ;  /* 0x0000006000017945 */ /* 0x000fe80003800000 */
[----:B------:R0:W-:Y:S01]  /*8e30*/  @!P6 STG.E.U8 desc[UR36][R4.64+0x81], R65 ;  /* 0x000081410400e986 */ /* 0x0001e2000c101124 */
[----:B------:R-:W-:Y:S05]  /*8e40*/  @P5 BRA `(.L_x_296) ;  /* 0x00000000000c5947 */ /* 0x000fea0003800000 */
[----:B------:R-:W3:Y:S02]  /*8e50*/  LDG.E.U8 R202, desc[UR36][R14.64+0x80] ;  /* 0x000080240eca7981 */ /* 0x000ee4000c1e1100 */
[----:B---3--:R-:W-:-:S05]  /*8e60*/  PRMT R3, R202, 0x8880, RZ ;  /* 0x00008880ca037816 */ /* 0x008fca00000000ff */
[----:B------:R-:W-:-:S07]  /*8e70*/  IMAD R210, R3, R200, RZ ;  /* 0x000000c803d27224 */ /* 0x000fce00078e02ff */
.L_x_296:
[----:B------:R-:W-:Y:S05]  /*8e80*/  BSYNC B1 ;  /* 0x0000000000017941 */ /* 0x000fea0003800000 */
.L_x_295:
        /* <DEDUP_REMOVED lines=10> */
.L_x_298:
[----:B------:R-:W-:Y:S05]  /*8f30*/  BSYNC B1 ;  /* 0x0000000000017941 */ /* 0x000fea0003800000 */
.L_x_297:
[----:B------:R-:W-:Y:S01]  /*8f40*/  @!P4 IMAD R67, R67, R201, R210 ;  /* 0x000000c94343c224 */ /* 0x000fe200078e02d2 */
[----:B------:R-:W-:Y:S04]  /*8f50*/  BSSY B1, `(.L_x_299) ;  /* 0x0000006000017945 */ /* 0x000fe80003800000 */
[----:B------:R0:W-:Y:S01]  /*8f60*/  @!P4 STG.E.U8 desc[UR36][R6.64+0x81], R67 ;  /* 0x000081430600c986 */ /* 0x0001e2000c101124 */
[----:B------:R-:W-:Y:S05]  /*8f70*/  @P6 BRA `(.L_x_300) ;  /* 0x00000000000c6947 */ /* 0x000fea0003800000 */
[----:B------:R-:W3:Y:S02]  /*8f80*/  LDG.E.U8 R202, desc[UR36][R20.64+0x88] ;  /* 0x0000882414ca7981 */ /* 0x000ee4000c1e1100 */
[----:B---3--:R-:W-:-:S05]  /*8f90*/  PRMT R3, R202, 0x8880, RZ ;  /* 0x00008880ca037816 */ /* 0x008fca00000000ff */
[----:B------:R-:W-:-:S07]  /*8fa0*/  IMAD R210, R3, R200, RZ ;  /* 0x000000c803d27224 */ /* 0x000fce00078e02ff */
.L_x_300:
[----:B------:R-:W-:Y:S05]  /*8fb0*/  BSYNC B1 ;  /* 0x0000000000017941 */ /* 0x000fea0003800000 */
.L_x_299:
[----:B---3--:R-:W-:Y:S01]  /*8fc0*/  @!P6 IMAD R3, R68, R201, R210 ;  /* 0x000000c94403e224 */ /* 0x008fe200078e02d2 */
[----:B------:R-:W-:Y:S04]  /*8fd0*/  BSSY B1, `(.L_x_301) ;  /* 0x0000006000017945 */ /* 0x000fe80003800000 */
[----:B------:R3:W-:Y:S01]  /*8fe0*/  @!P6 STG.E.U8 desc[UR36][R4.64+0x88], R3 ;  /* 0x000088030400e986 */ /* 0x0007e2000c101124 */
[----:B------:R-:W-:Y:S05]  /*8ff0*/  @P5 BRA `(.L_x_302) ;  /* 0x00000000000c5947 */ /* 0x000fea0003800000 */
[----:B------:R-:W3:Y:S02]  /*9000*/  LDG.E.U8 R202, desc[UR36][R20.64+0x89] ;  /* 0x0000892414ca7981 */ /* 0x000ee4000c1e1100 */
[----:B---3--:R-:W-:-:S05]  /*9010*/  PRMT R3, R202, 0x8880, RZ ;  /* 0x00008880ca037816 */ /* 0x008fca00000000ff */
[----:B------:R-:W-:-:S07]  /*9020*/  IMAD R210, R3, R200, RZ ;  /* 0x000000c803d27224 */ /* 0x000fce00078e02ff */
.L_x_302:
[----:B------:R-:W-:Y:S05]  /*9030*/  BSYNC B1 ;  /* 0x0000000000017941 */ /* 0x000fea0003800000 */
.L_x_301:
        /* <DEDUP_REMOVED lines=10> */
.L_x_304:
[----:B------:R-:W-:Y:S05]  /*90e0*/  BSYNC B1 ;  /* 0x0000000000017941 */ /* 0x000fea0003800000 */
.L_x_303:
[----:B---3--:R-:W-:Y:S01]  /*90f0*/  @!P4 IMAD R3, R70, R201, R210 ;  /* 0x000000c94603c224 */ /* 0x008fe200078e02d2 */
[----:B------:R-:W-:Y:S04]  /*9100*/  BSSY B1, `(.L_x_305) ;  /* 0x0000006000017945 */ /* 0x000fe80003800000 */
[----:B------:R3:W-:Y:S01]  /*9110*/  @!P4 STG.E.U8 desc[UR36][R6.64+0x88], R3 ;  /* 0x000088030600c986 */ /* 0x0007e2000c101124 */
[----:B------:R-:W-:Y:S05]  /*9120*/  @P6 BRA `(.L_x_306) ;  /* 0x00000000000c6947 */ /* 0x000fea0003800000 */
[----:B------:R-:W3:Y:S02]  /*9130*/  LDG.E.U8 R202, desc[UR36][R14.64+0x89] ;  /* 0x000089240eca7981 */ /* 0x000ee4000c1e1100 */
[----:B---3--:R-:W-:-:S05]  /*9140*/  PRMT R3, R202, 0x8880, RZ ;  /* 0x00008880ca037816 */ /* 0x008fca00000000ff */
[----:B------:R-:W-:-:S07]  /*9150*/  IMAD R210, R3, R200, RZ ;  /* 0x000000c803d27224 */ /* 0x000fce00078e02ff */
.L_x_306:
[----:B------:R-:W-:Y:S05]  /*9160*/  BSYNC B1 ;  /* 0x0000000000017941 */ /* 0x000fea0003800000 */
.L_x_305:
[----:B------:R-:W-:Y:S01]  /*9170*/  @!P6 IMAD R71, R71, R201, R210 ;  /* 0x000000c94747e224 */ /* 0x000fe200078e02d2 */
[----:B------:R-:W-:Y:S04]  /*9180*/  BSSY B1, `(.L_x_307) ;  /* 0x0000006000017945 */ /* 0x000fe80003800000 */
[----:B------:R0:W-:Y:S01]  /*9190*/  @!P6 STG.E.U8 desc[UR36][R6.64+0x89], R71 ;  /* 0x000089470600e986 */ /* 0x0001e2000c101124 */
[----:B------:R-:W-:Y:S05]  /*91a0*/  @P5 BRA `(.L_x_308) ;  /* 0x00000000000c5947 */ /* 0x000fea0003800000 */
[----:B------:R-:W3:Y:S02]  /*91b0*/  LDG.E.U8 R202, desc[UR36][R12.64+0x80] ;  /* 0x000080240cca7981 */ /* 0x000ee4000c1e1100 */
[----:B---3--:R-:W-:-:S05]  /*91c0*/  PRMT R3, R202, 0x8880, RZ ;  /* 0x00008880ca037816 */ /* 0x008fca00000000ff */
[----:B------:R-:W-:-:S07]  /*91d0*/  IMAD R210, R3, R200, RZ ;  /* 0x000000c803d27224 */ /* 0x000fce00078e02ff */
.L_x_308:
[----:B------:R-:W-:Y:S05]  /*91e0*/  BSYNC B1 ;  /* 0x0000000000017941 */ /* 0x000fea0003800000 */
.L_x_307:
        /* <DEDUP_REMOVED lines=10> */
.L_x_310:
[----:B------:R-:W-:Y:S05]  /*9290*/  BSYNC B1 ;  /* 0x0000000000017941 */ /* 0x000fea0003800000 */
.L_x_309:
[----:B------:R-:W-:Y:S01]  /*92a0*/  @!P4 IMAD R57, R57, R201, R210 ;  /* 0x000000c93939c224 */ /* 0x000fe200078e02d2 */
[----:B------:R-:W-:Y:S04]  /*92b0*/  BSSY B1, `(.L_x_311) ;  /* 0x0000006000017945 */ /* 0x000fe80003800000 */
[----:B------:R0:W-:Y:S01]  /*92c0*/  @!P4 STG.E.U8 desc[UR36][R8.64+0x81], R57 ;  /* 0x000081390800c986 */ /* 0x0001e2000c101124 */
[----:B------:R-:W-:Y:S05]  /*92d0*/  @P6 BRA `(.L_x_312) ;  /* 0x00000000000c6947 */ /* 0x000fea0003800000 */
[----:B------:R-:W3:Y:S02]  /*92e0*/  LDG.E.U8 R202, desc[UR36][R206.64+0x80] ;  /* 0x00008024ceca7981 */ /* 0x000ee4000c1e1100 */
[----:B---3--:R-:W-:-:S05]  /*92f0*/  PRMT R3, R202, 0x8880, RZ ;  /* 0x00008880ca037816 */ /* 0x008fca00000000ff */
[----:B------:R-:W-:-:S07]  /*9300*/  IMAD R210, R3, R200, RZ ;  /* 0x000000c803d27224 */ /* 0x000fce00078e02ff */
.L_x_312:
[----:B------:R-:W-:Y:S05]  /*9310*/  BSYNC B1 ;  /* 0x0000000000017941 */ /* 0x000fea0003800000 */
.L_x_311:
[----:B---3--:R-:W-:Y:S01]  /*9320*/  @!P6 IMAD R3, R58, R201, R210 ;  /* 0x000000c93a03e224 */ /* 0x008fe200078e02d2 */
[----:B------:R-:W-:Y:S04]  /*9330*/  BSSY B1, `(.L_x_313) ;  /* 0x0000006000017945 */ /* 0x000fe80003800000 */
[----:B------:R3:W-:Y:S01]  /*9340*/  @!P6 STG.E.U8 desc[UR36][R10.64+0x80], R3 ;  /* 0x000080030a00e986 */ /* 0x0007e2000c101124 */
[----:B------:R-:W-:Y:S05]  /*9350*/  @P5 BRA `(.L_x_314) ;  /* 0x00000000000c5947 */ /* 0x000fea0003800000 */
[----:B------:R-:W3:Y:S02]  /*9360*/  LDG.E.U8 R202, desc[UR36][R206.64+0x81] ;  /* 0x00008124ceca7981 */ /* 0x000ee4000c1e1100 */
[----:B---3--:R-:W-:-:S05]  /*9370*/  PRMT R3, R202, 0x8880, RZ ;  /* 0x00008880ca037816 */ /* 0x008fca00000000ff */
[----:B------:R-:W-:-:S07]  /*9380*/  IMAD R210, R3, R200, RZ ;  /* 0x000000c803d27224 */ /* 0x000fce00078e02ff */
.L_x_314:
[----:B------:R-:W-:Y:S05]  /*9390*/  BSYNC B1 ;  /* 0x0000000000017941 */ /* 0x000fea0003800000 */
.L_x_313:
        /* <DEDUP_REMOVED lines=10> */
.L_x_316:
[----:B------:R-:W-:Y:S05]  /*9440*/  BSYNC B1 ;  /* 0x0000000000017941 */ /* 0x000fea0003800000 */
.L_x_315:
[----:B---3--:R-:W-:Y:S01]  /*9450*/  @!P4 IMAD R3, R60, R201, R210 ;  /* 0x000000c93c03c224 */ /* 0x008fe200078e02d2 */
[----:B------:R-:W-:Y:S04]  /*9460*/  BSSY B1, `(.L_x_317) ;  /* 0x0000006000017945 */ /* 0x000fe80003800000 */
[----:B------:R3:W-:Y:S01]  /*9470*/  @!P4 STG.E.U8 desc[UR36][R8.64+0x88], R3 ;  /* 0x000088030800c986 */ /* 0x0007e2000c101124 */
[----:B------:R-:W-:Y:S05]  /*9480*/  @P6 BRA `(.L_x_318) ;  /* 0x00000000000c6947 */ /* 0x000fea0003800000 */
[----:B------:R-:W3:Y:S02]  /*9490*/  LDG.E.U8 R202, desc[UR36][R12.64+0x89] ;  /* 0x000089240cca7981 */ /* 0x000ee4000c1e1100 */
[----:B---3--:R-:W-:-:S05]  /*94a0*/  PRMT R3, R202, 0x8880, RZ ;  /* 0x00008880ca037816 */ /* 0x008fca00000000ff */
[----:B------:R-:W-:-:S07]  /*94b0*/  IMAD R210, R3, R200, RZ ;  /* 0x000000c803d27224 */ /* 0x000fce00078e02ff */
.L_x_318:
[----:B------:R-:W-:Y:S05]  /*94c0*/  BSYNC B1 ;  /* 0x0000000000017941 */ /* 0x000fea0003800000 */
.L_x_317:
[----:B------:R-:W-:Y:S01]  /*94d0*/  @!P6 IMAD R61, R61, R201, R210 ;  /* 0x000000c93d3de224 */ /* 0x000fe200078e02d2 */
[----:B------:R-:W-:Y:S04]  /*94e0*/  BSSY B1, `(.L_x_319) ;  /* 0x0000006000017945 */ /* 0x000fe80003800000 */
[----:B------:R0:W-:Y:S01]  /*94f0*/  @!P6 STG.E.U8 desc[UR36][R8.64+0x89], R61 ;  /* 0x0000893d0800e986 */ /* 0x0001e2000c101124 */
[----:B------:R-:W-:Y:S05]  /*9500*/  @P5 BRA `(.L_x_320) ;  /* 0x00000000000c5947 */ /* 0x000fea0003800000 */
[----:B------:R-:W3:Y:S02]  /*9510*/  LDG.E.U8 R202, desc[UR36][R206.64+0x88] ;  /* 0x00008824ceca7981 */ /* 0x000ee4000c1e1100 */
[----:B---3--:R-:W-:-:S05]  /*9520*/  PRMT R3, R202, 0x8880, RZ ;  /* 0x00008880ca037816 */ /* 0x008fca00000000ff */
[----:B------:R-:W-:-:S07]  /*9530*/  IMAD R210, R3, R200, RZ ;  /* 0x000000c803d27224 */ /* 0x000fce00078e02ff */
.L_x_320:
[----:B------:R-:W-:Y:S05]  /*9540*/  BSYNC B1 ;  /* 0x0000000000017941 */ /* 0x000fea0003800000 */
.L_x_319:
        /* <DEDUP_REMOVED lines=10> */
.L_x_322:
[----:B------:R-:W-:Y:S05]  /*95f0*/  BSYNC B1 ;  /* 0x0000000000017941 */ /* 0x000fea0003800000 */
.L_x_321:
[----:B------:R-:W-:Y:S01]  /*9600*/  @!P4 IMAD R63, R63, R201, R210 ;  /* 0x000000c93f3fc224 */ /* 0x000fe200078e02d2 */
[----:B------:R-:W-:Y:S04]  /*9610*/  BSSY B1, `(.L_x_323) ;  /* 0x0000006000017945 */ /* 0x000fe80003800000 */
[----:B------:R0:W-:Y:S01]  /*9620*/  @!P4 STG.E.U8 desc[UR36][R10.64+0x89], R63 ;  /* 0x0000893f0a00c986 */ /* 0x0001e2000c101124 */
[----:B------:R-:W-:Y:S05]  /*9630*/  @P6 BRA `(.L_x_324) ;  /* 0x00000000000c6947 */ /* 0x000fea0003800000 */
[----:B------:R-:W3:Y:S02]  /*9640*/  LDG.E.U8 R202, desc[UR36][R20.64+0x90] ;  /* 0x0000902414ca7981 */ /* 0x000ee4000c1e1100 */
[----:B---3--:R-:W-:-:S05]  /*9650*/  PRMT R3, R202, 0x8880, RZ ;  /* 0x00008880ca037816 */ /* 0x008fca00000000ff */
[----:B------:R-:W-:-:S07]  /*9660*/  IMAD R210, R3, R200, RZ ;  /* 0x000000c803d27224 */ /* 0x000fce00078e02ff */
.L_x_324:
[----:B------:R-:W-:Y:S05]  /*9670*/  BSYNC B1 ;  /* 0x0000000000017941 */ /* 0x000fea0003800000 */
.L_x_323:
[----:B---3--:R-:W-:Y:S01]  /*9680*/  @!P6 IMAD R3, R48, R201, R210 ;  /* 0x000000c93003e224 */ /* 0x008fe200078e02d2 */
[----:B------:R-:W-:Y:S04]  /*9690*/  BSSY B1, `(.L_x_325) ;  /* 0x0000006000017945 */ /* 0x000fe80003800000 */
[----:B------:R3:W-:Y:S01]  /*96a0*/  @!P6 STG.E.U8 desc[UR36][R4.64+0x90], R3 ;  /* 0x000090030400e986 */ /* 0x0007e2000c101124 */
[----:B------:R-:W-:Y:S05]  /*96b0*/  @P5 BRA `(.L_x_326) ;  /* 0x00000000000c5947 */ /* 0x000fea0003800000 */
[----:B------:R-:W3:Y:S02]  /*96c0*/  LDG.E.U8 R202, desc[UR36][R20.64+0x91] ;  /* 0x0000912414ca7981 */ /* 0x000ee4000c1e1100 */
[----:B---3--:R-:W-:-:S05]  /*96d0*/  PRMT R3, R202, 0x8880, RZ ;  /* 0x00008880ca037816 */ /* 0x008fca00000000ff */
[----:B------:R-:W-:-:S07]  /*96e0*/  IMAD R210, R3, R200, RZ ;  /* 0x000000c803d27224 */ /* 0x000fce00078e02ff */
.L_x_326:
[----:B------:R-:W-:Y:S05]  /*96f0*/  BSYNC B1 ;  /* 0x0000000000017941 */ /* 0x000fea0003800000 */
.L_x_325:
        /* <DEDUP_REMOVED lines=10> */
.L_x_328:
[----:B------:R-:W-:Y:S05]  /*97a0*/  BSYNC B1 ;  /* 0x0000000000017941 */ /* 0x000fea0003800000 */
.L_x_327:
[----:B---3--:R-:W-:Y:S01]  /*97b0*/  @!P4 IMAD R3, R50, R201, R210 ;  /* 0x000000c93203c224 */ /* 0x008fe200078e02d2 */
[----:B------:R-:W-:Y:S04]  /*97c0*/  BSSY B1, `(.L_x_329) ;  /* 0x0000006000017945 */ /* 0x000fe80003800000 */
[----:B------:R3:W-:Y:S01]  /*97d0*/  @!P4 STG.E.U8 desc[UR36][R6.64+0x90], R3 ;  /* 0x000090030600c986 */ /* 0x0007e2000c101124 */
[----:B------:R-:W-:Y:S05]  /*97e0*/  @P6 BRA `(.L_x_330) ;  /* 0x00000000000c6947 */ /* 0x000fea0003800000 */
[----:B------:R-:W3:Y:S02]  /*97f0*/  LDG.E.U8 R202, desc[UR36][R14.64+0x91] ;  /* 0x000091240eca7981 */ /* 0x000ee4000c1e1100 */
[----:B---3--:R-:W-:-:S05]  /*9800*/  PRMT R3, R202, 0x8880, RZ ;  /* 0x00008880ca037816 */ /* 0x008fca00000000ff */
[----:B------:R-:W-:-:S07]  /*9810*/  IMAD R210, R3, R200, RZ ;  /* 0x000000c803d27224 */ /* 0x000fce00078e02ff */
.L_x_330:
[----:B------:R-:W-:Y:S05]  /*9820*/  BSYNC B1 ;  /* 0x0000000000017941 */ /* 0x000fea0003800000 */
.L_x_329:
[----:B------:R-:W-:Y:S01]  /*9830*/  @!P6 IMAD R51, R51, R201, R210 ;  /* 0x000000c93333e224 */ /* 0x000fe200078e02d2 */
[----:B------:R-:W-:Y:S04]  /*9840*/  BSSY B1, `(.L_x_331) ;  /* 0x0000006000017945 */ /* 0x000fe80003800000 */
[----:B------:R0:W-:Y:S01]  /*9850*/  @!P6 STG.E.U8 desc[UR36][R6.64+0x91], R51 ;  /* 0x000091330600e986 */ /* 0x0001e2000c101124 */
[----:B------:R-:W-:Y:S05]  /*9860*/  @P5 BRA `(.L_x_332) ;  /* 0x00000000000c5947 */ /* 0x000fea0003800000 */
[----:B------:R-:W3:Y:S02]  /*9870*/  LDG.E.U8 R202, desc[UR36][R20.64+0x98] ;  /* 0x0000982414ca7981 */ /* 0x000ee4000c1e1100 */
[----:B---3--:R-:W-:-:S05]  /*9880*/  PRMT R3, R202, 0x8880, RZ ;  /* 0x00008880ca037816 */ /* 0x008fca00000000ff */
[----:B------:R-:W-:-:S07]  /*9890*/  IMAD R210, R3, R200, RZ ;  /* 0x000000c803d27224 */ /* 0x000fce00078e02ff */
.L_x_332:
[----:B------:R-:W-:Y:S05]  /*98a0*/  BSYNC B1 ;  /* 0x0000000000017941 */ /* 0x000fea0003800000 */
.L_x_331:
        /* <DEDUP_REMOVED lines=10> */
.L_x_334:
[----:B------:R-:W-:Y:S05]  /*9950*/  BSYNC B1 ;  /* 0x0000000000017941 */ /* 0x000fea0003800000 */
.L_x_333:
[----:B------:R-:W-:Y:S01]  /*9960*/  @!P4 IMAD R53, R53, R201, R210 ;  /* 0x000000c93535c224 */ /* 0x000fe200078e02d2 */
[----:B------:R-:W-:Y:S04]  /*9970*/  BSSY B1, `(.L_x_335) ;  /* 0x0000006000017945 */ /* 0x000fe80003800000 */
[----:B------:R0:W-:Y:S01]  /*9980*/  @!P4 STG.E.U8 desc[UR36][R4.64+0x99], R53 ;  /* 0x000099350400c986 */ /* 0x0001e2000c101124 */
[----:B------:R-:W-:Y:S05]  /*9990*/  @P6 BRA `(.L_x_336) ;  /* 0x00000000000c6947 */ /* 0x000fea0003800000 */
[----:B------:R-:W3:Y:S02]  /*99a0*/  LDG.E.U8 R202, desc[UR36][R14.64+0x98] ;  /* 0x000098240eca7981 */ /* 0x000ee4000c1e1100 */
[----:B---3--:R-:W-:-:S05]  /*99b0*/  PRMT R3, R202, 0x8880, RZ ;  /* 0x00008880ca037816 */ /* 0x008fca00000000ff */
[----:B------:R-:W-:-:S07]  /*99c0*/  IMAD R210, R3, R200, RZ ;  /* 0x000000c803d27224 */ /* 0x000fce00078e02ff */
.L_x_336:
[----:B------:R-:W-:Y:S05]  /*99d0*/  BSYNC B1 ;  /* 0x0000000000017941 */ /* 0x000fea0003800000 */
.L_x_335:
[----:B---3--:R-:W-:Y:S01]  /*99e0*/  @!P6 IMAD R3, R54, R201, R210 ;  /* 0x000000c93603e224 */ /* 0x008fe200078e02d2 */
[----:B------:R-:W-:Y:S04]  /*99f0*/  BSSY B1, `(.L_x_337) ;  /* 0x0000006000017945 */ /* 0x000fe80003800000 */
[----:B------:R3:W-:Y:S01]  /*9a00*/  @!P6 STG.E.U8 desc[UR36][R6.64+0x98], R3 ;  /* 0x000098030600e986 */ /* 0x0007e2000c101124 */
[----:B------:R-:W-:Y:S05]  /*9a10*/  @P5 BRA `(.L_x_338) ;  /* 0x00000000000c5947 */ /* 0x000fea0003800000 */
[----:B------:R-:W3:Y:S02]  /*9a20*/  LDG.E.U8 R202, desc[UR36][R14.64+0x99] ;  /* 0x000099240eca7981 */ /* 0x000ee4000c1e1100 */
[----:B---3--:R-:W-:-:S05]  /*9a30*/  PRMT R3, R202, 0x8880, RZ ;  /* 0x00008880ca037816 */ /* 0x008fca00000000ff */
[----:B------:R-:W-:-:S07]  /*9a40*/  IMAD R210, R3, R200, RZ ;  /* 0x000000c803d27224 */ /* 0x000fce00078e02ff */
.L_x_338:
[----:B------:R-:W-:Y:S05]  /*9a50*/  BSYNC B1 ;  /* 0x0000000000017941 */ /* 0x000fea0003800000 */
.L_x_337:
        /* <DEDUP_REMOVED lines=10> */
.L_x_340:
[----:B------:R-:W-:Y:S05]  /*9b00*/  BSYNC B1 ;  /* 0x0000000000017941 */ /* 0x000fea0003800000 */
.L_x_339:
[----:B---3--:R-:W-:Y:S01]  /*9b10*/  @!P4 IMAD R3, R40, R201, R210 ;  /* 0x000000c92803c224 */ /* 0x008fe200078e02d2 */
[----:B------:R-:W-:Y:S04]  /*9b20*/  BSSY B1, `(.L_x_341) ;  /* 0x0000006000017945 */ /* 0x000fe80003800000 */
[----:B------:R3:W-:Y:S01]  /*9b30*/  @!P4 STG.E.U8 desc[UR36][R8.64+0x90], R3 ;  /* 0x000090030800c986 */ /* 0x0007e2000c101124 */
[----:B------:R-:W-:Y:S05]  /*9b40*/  @P6 BRA `(.L_x_342) ;  /* 0x00000000000c6947 */ /* 0x000fea0003800000 */
[----:B------:R-:W3:Y:S02]  /*9b50*/  LDG.E.U8 R202, desc[UR36][R12.64+0x91] ;  /* 0x000091240cca7981 */ /* 0x000ee4000c1e1100 */
[----:B---3--:R-:W-:-:S05]  /*9b60*/  PRMT R3, R202, 0x8880, RZ ;  /* 0x00008880ca037816 */ /* 0x008fca00000000ff */
[----:B------:R-:W-:-:S07]  /*9b70*/  IMAD R210, R3, R200, RZ ;  /* 0x000000c803d27224 */ /* 0x000fce00078e02ff */
.L_x_342:
[----:B------:R-:W-:Y:S05]  /*9b80*/  BSYNC B1 ;  /* 0x0000000000017941 */ /* 0x000fea0003800000 */
.L_x_341:
[----:B------:R-:W-:Y:S01]  /*9b90*/  @!P6 IMAD R41, R41, R201, R210 ;  /* 0x000000c92929e224 */ /* 0x000fe200078e02d2 */
[----:B------:R-:W-:Y:S04]  /*9ba0*/  BSSY B1, `(.L_x_343) ;  /* 0x0000006000017945 */ /* 0x000fe80003800000 */
[----:B------:R0:W-:Y:S01]  /*9bb0*/  @!P6 STG.E.U8 desc[UR36][R8.64+0x91], R41 ;  /* 0x000091290800e986 */ /* 0x0001e2000c101124 */
[----:B------:R-:W-:Y:S05]  /*9bc0*/  @P5 BRA `(.L_x_344) ;  /* 0x00000000000c5947 */ /* 0x000fea0003800000 */
[----:B------:R-:W3:Y:S02]  /*9bd0*/  LDG.E.U8 R202, desc[UR36][R206.64+0x90] ;  /* 0x00009024ceca7981 */ /* 0x000ee4000c1e1100 */
[----:B---3--:R-:W-:-:S05]  /*9be0*/  PRMT R3, R202, 0x8880, RZ ;  /* 0x00008880ca037816 */ /* 0x008fca00000000ff */
[----:B------:R-:W-:-:S07]  /*9bf0*/  IMAD R210, R3, R200, RZ ;  /* 0x000000c803d27224 */ /* 0x000fce00078e02ff */
.L_x_344:
[----:B------:R-:W-:Y:S05]  /*9c00*/  BSYNC B1 ;  /* 0x0000000000017941 */ /* 0x000fea0003800000 */
.L_x_343:
        /* <DEDUP_REMOVED lines=10> */
.L_x_346:
[----:B------:R-:W-:Y:S05]  /*9cb0*/  BSYNC B1 ;  /* 0x0000000000017941 */ /* 0x000fea0003800000 */
.L_x_345:
[----:B------:R-:W-:Y:S01]  /*9cc0*/  @!P4 IMAD R43, R43, R201, R210 ;  /* 0x000000c92b2bc224 */ /* 0x000fe200078e02d2 */
[----:B------:R-:W-:Y:S04]  /*9cd0*/  BSSY B1, `(.L_x_347) ;  /* 0x0000006000017945 */ /* 0x000fe80003800000 */
[----:B------:R0:W-:Y:S01]  /*9ce0*/  @!P4 STG.E.U8 desc[UR36][R10.64+0x91], R43 ;  /* 0x0000912b0a00c986 */ /* 0x0001e2000c101124 */
[----:B------:R-:W-:Y:S05]  /*9cf0*/  @P6 BRA `(.L_x_348) ;  /* 0x00000000000c6947 */ /* 0x000fea0003800000 */
[----:B------:R-:W3:Y:S02]  /*9d00*/  LDG.E.U8 R202, desc[UR36][R12.64+0x98] ;  /* 0x000098240cca7981 */ /* 0x000ee4000c1e1100 */
[----:B---3--:R-:W-:-:S05]  /*9d10*/  PRMT R3, R202, 0x8880, RZ ;  /* 0x00008880ca037816 */ /* 0x008fca00000000ff */
[----:B------:R-:W-:-:S07]  /*9d20*/  IMAD R210, R3, R200, RZ ;  /* 0x000000c803d27224 */ /* 0x000fce00078e02ff */
.L_x_348:
[----:B------:R-:W-:Y:S05]  /*9d30*/  BSYNC B1 ;  /* 0x0000000000017941 */ /* 0x000fea0003800000 */
.L_x_347:
[----:B---3--:R-:W-:Y:S01]  /*9d40*/  @!P6 IMAD R3, R44, R201, R210 ;  /* 0x000000c92c03e224 */ /* 0x008fe200078e02d2 */
[----:B------:R-:W-:Y:S04]  /*9d50*/  BSSY B1, `(.L_x_349) ;  /* 0x0000006000017945 */ /* 0x000fe80003800000 */
[----:B------:R3:W-:Y:S01]  /*9d60*/  @!P6 STG.E.U8 desc[UR36][R8.64+0x98], R3 ;  /* 0x000098030800e986 */ /* 0x0007e2000c101124 */
[----:B------:R-:W-:Y:S05]  /*9d70*/  @P5 BRA `(.L_x_350) ;  /* 0x00000000000c5947 */ /* 0x000fea0003800000 */
[----:B------:R-:W3:Y:S02]  /*9d80*/  LDG.E.U8 R202, desc[UR36][R12.64+0x99] ;  /* 0x000099240cca7981 */ /* 0x000ee4000c1e1100 */
[----:B---3--:R-:W-:-:S05]  /*9d90*/  PRMT R3, R202, 0x8880, RZ ;  /* 0x00008880ca037816 */ /* 0x008fca00000000ff */
[----:B------:R-:W-:-:S07]  /*9da0*/  IMAD R210, R3, R200, RZ ;  /* 0x000000c803d27224 */ /* 0x000fce00078e02ff */
.L_x_350:
[----:B------:R-:W-:Y:S05]  /*9db0*/  BSYNC B1 ;  /* 0x0000000000017941 */ /* 0x000fea0003800000 */
.L_x_349:
        /* <DEDUP_REMOVED lines=10> */
.L_x_352:
[----:B------:R-:W-:Y:S05]  /*9e60*/  BSYNC B1 ;  /* 0x0000000000017941 */ /* 0x000fea0003800000 */
.L_x_351:
[----:B---3--:R-:W-:Y:S01]  /*9e70*/  @!P4 IMAD R3, R46, R201, R210 ;  /* 0x000000c92e03c224 */ /* 0x008fe200078e02d2 */
[----:B------:R-:W-:Y:S04]  /*9e80*/  BSSY B1, `(.L_x_353) ;  /* 0x0000006000017945 */ /* 0x000fe80003800000 */
[----:B------:R3:W-:Y:S01]  /*9e90*/  @!P4 STG.E.U8 desc[UR36][R10.64+0x98], R3 ;  /* 0x000098030a00c986 */ /* 0x0007e2000c101124 */
[----:B------:R-:W-:Y:S05]  /*9ea0*/  @P6 BRA `(.L_x_354) ;  /* 0x00000000000c6947 */ /* 0x000fea0003800000 */
[----:B------:R-:W3:Y:S02]  /*9eb0*/  LDG.E.U8 R202, desc[UR36][R206.64+0x99] ;  /* 0x00009924ceca7981 */ /* 0x000ee4000c1e1100 */
[----:B---3--:R-:W-:-:S05]  /*9ec0*/  PRMT R3, R202, 0x8880, RZ ;  /* 0x00008880ca037816 */ /* 0x008fca00000000ff */
[----:B------:R-:W-:-:S07]  /*9ed0*/  IMAD R210, R3, R200, RZ ;  /* 0x000000c803d27224 */ /* 0x000fce00078e02ff */
.L_x_354:
[----:B------:R-:W-:Y:S05]  /*9ee0*/  BSYNC B1 ;  /* 0x0000000000017941 */ /* 0x000fea0003800000 */
.L_x_353:
[----:B------:R-:W-:Y:S01]  /*9ef0*/  @!P6 IMAD R47, R47, R201, R210 ;  /* 0x000000c92f2fe224 */ /* 0x000fe200078e02d2 */
[----:B------:R-:W-:Y:S04]  /*9f00*/  BSSY B1, `(.L_x_355) ;  /* 0x0000006000017945 */ /* 0x000fe80003800000 */
[----:B------:R0:W-:Y:S01]  /*9f10*/  @!P6 STG.E.U8 desc[UR36][R10.64+0x99], R47 ;  /* 0x0000992f0a00e986 */ /* 0x0001e2000c101124 */
[----:B------:R-:W-:Y:S05]  /*9f20*/  @P5 BRA `(.L_x_356) ;  /* 0x00000000000c5947 */ /* 0x000fea0003800000 */
[----:B------:R-:W3:Y:S02]  /*9f30*/  LDG.E.U8 R202, desc[UR36][R20.64+0xa0] ;  /* 0x0000a02414ca7981 */ /* 0x000ee4000c1e1100 */
[----:B---3--:R-:W-:-:S05]  /*9f40*/  PRMT R3, R202, 0x8880, RZ ;  /* 0x00008880ca037816 */ /* 0x008fca00000000ff */
[----:B------:R-:W-:-:S07]  /*9f50*/  IMAD R210, R3, R200, RZ ;  /* 0x000000c803d27224 */ /* 0x000fce00078e02ff */
.L_x_356:
[----:B------:R-:W-:Y:S05]  /*9f60*/  BSYNC B1 ;  /* 0x0000000000017941 */ /* 0x000fea0003800000 */
.L_x_355:
        /* <DEDUP_REMOVED lines=10> */
.L_x_358:
[----:B------:R-:W-:Y:S05]  /*a010*/  BSYNC B1 ;  /* 0x0000000000017941 */ /* 0x000fea0003800000 */
.L_x_357:
[----:B------:R-:W-:Y:S01]  /*a020*/  @!P4 IMAD R33, R33, R201, R210 ;  /* 0x000000c92121c224 */ /* 0x000fe200078e02d2 */
[----:B------:R-:W-:Y:S04]  /*a030*/  BSSY B1, `(.L_x_359) ;  /* 0x0000006000017945 */ /* 0x000fe80003800000 */
[----:B------:R0:W-:Y:S01]  /*a040*/  @!P4 STG.E.U8 desc[UR36][R4.64+0xa1], R33 ;  /* 0x0000a1210400c986 */ /* 0x0001e2000c101124 */
[----:B------:R-:W-:Y:S05]  /*a050*/  @P6 BRA `(.L_x_360) ;  /* 0x00000000000c6947 */ /* 0x000fea0003800000 */
[----:B------:R-:W3:Y:S02]  /*a060*/  LDG.E.U8 R202, desc[UR36][R14.64+0xa0] ;  /* 0x0000a0240eca7981 */ /* 0x000ee4000c1e1100 */
[----:B---3--:R-:W-:-:S05]  /*a070*/  PRMT R3, R202, 0x8880, RZ ;  /* 0x00008880ca037816 */ /* 0x008fca00000000ff */
[----:B------:R-:W-:-:S07]  /*a080*/  IMAD R210, R3, R200, RZ ;  /* 0x000000c803d27224 */ /* 0x000fce00078e02ff */
.L_x_360:
[----:B------:R-:W-:Y:S05]  /*a090*/  BSYNC B1 ;  /* 0x0000000000017941 */ /* 0x000fea0003800000 */
.L_x_359:
[----:B---3--:R-:W-:Y:S01]  /*a0a0*/  @!P6 IMAD R3, R34, R201, R210 ;  /* 0x000000c92203e224 */ /* 0x008fe200078e02d2 */
[----:B------:R-:W-:Y:S04]  /*a0b0*/  BSSY B1, `(.L_x_361) ;  /* 0x0000006000017945 */ /* 0x000fe80003800000 */
[----:B------:R3:W-:Y:S01]  /*a0c0*/  @!P6 STG.E.U8 desc[UR36][R6.64+0xa0], R3 ;  /* 0x0000a0030600e986 */ /* 0x0007e2000c101124 */
[----:B------:R-:W-:Y:S05]  /*a0d0*/  @P5 BRA `(.L_x_362) ;  /* 0x00000000000c5947 */ /* 0x000fea0003800000 */
[----:B------:R-:W3:Y:S02]  /*a0e0*/  LDG.E.U8 R202, desc[UR36][R14.64+0xa1] ;  /* 0x0000a1240eca7981 */ /* 0x000ee4000c1e1100 */
[----:B---3--:R-:W-:-:S05]  /*a0f0*/  PRMT R3, R202, 0x8880, RZ ;  /* 0x00008880ca037816 */ /* 0x008fca00000000ff */
[----:B------:R-:W-:-:S07]  /*a100*/  IMAD R210, R3, R200, RZ ;  /* 0x000000c803d27224 */ /* 0x000fce00078e02ff */
.L_x_362:
[----:B------:R-:W-:Y:S05]  /*a110*/  BSYNC B1 ;  /* 0x0000000000017941 */ /* 0x000fea0003800000 */
.L_x_361:
[C---:B------:R-:W-:Y:S01]  /*a120*/  ISETP.LT.OR P4, PT, R0.reuse, 0xa9, !P3 ;  /* 0x000000a90000780c */ /* 0x040fe20005f81670 */
[----:B------:R-:W-:Y:S01]  /*a130*/  @!P5 IMAD R35, R35, R201, R210 ;  /* 0x000000c92323d224 */ /* 0x000fe200078e02d2 */
[----:B------:R-:W-:Y:S01]  /*a140*/  BSSY B1, `(.L_x_363) ;  /* 0x000000a000017945 */ /* 0x000fe20003800000 */
[C---:B------:R-:W-:Y:S02]  /*a150*/  ISETP.LT.OR P3, PT, R0.reuse, 0xaa, !P3 ;  /* 0x000000aa0000780c */ /* 0x040fe40005f61670 */
[C---:B------:R-:W-:Y:S01]  /*a160*/  ISETP.LT.OR P6, PT, R0.reuse, 0xa1, !P1 ;  /* 0x000000a10000780c */ /* 0x040fe20004fc1670 */
[----:B------:R0:W-:Y:S01]  /*a170*/  @!P5 STG.E.U8 desc[UR36][R6.64+0xa1], R35 ;  /* 0x0000a1230600d986 */ /* 0x0001e2000c101124 */
[C---:B------:R-:W-:Y:S02]  /*a180*/  ISETP.LT.OR P5, PT, R0.reuse, 0xa9, !P2 ;  /* 0x000000a90000780c */ /* 0x040fe400057a1670 */
[----:B------:R-:W-:-:S04]  /*a190*/  ISETP.LT.OR P2, PT, R0, 0xaa, !P2 ;  /* 0x000000aa0000780c */ /* 0x000fc80005741670 */
[----:B------:R-:W-:Y:S09]  /*a1a0*/  @P4 BRA `(.L_x_364) ;  /* 0x00000000000c4947 */ /* 0x000ff20003800000 */
[----:B------:R-:W3:Y:S02]  /*a1b0*/  LDG.E.U8 R202, desc[UR36][R20.64+0xa8] ;  /* 0x0000a82414ca7981 */ /* 0x000ee4000c1e1100 */
[----:B---3--:R-:W-:-:S05]  /*a1c0*/  PRMT R3, R202, 0x8880, RZ ;  /* 0x00008880ca037816 */ /* 0x008fca00000000ff */
[----:B------:R-:W-:-:S07]  /*a1d0*/  IMAD R210, R3, R200, RZ ;  /* 0x000000c803d27224 */ /* 0x000fce00078e02ff */
.L_x_364:
[----:B------:R-:W-:Y:S05]  /*a1e0*/  BSYNC B1 ;  /* 0x0000000000017941 */ /* 0x000fea0003800000 */
.L_x_363:
[----:B---3--:R-:W-:Y:S01]  /*a1f0*/  @!P4 IMAD R3, R36, R201, R210 ;  /* 0x000000c92403c224 */ /* 0x008fe200078e02d2 */
[----:B------:R-:W-:Y:S04]  /*a200*/  BSSY B1, `(.L_x_365) ;  /* 0x0000006000017945 */ /* 0x000fe80003800000 */
[----:B------:R3:W-:Y:S01]  /*a210*/  @!P4 STG.E.U8 desc[UR36][R4.64+0xa8], R3 ;  /* 0x0000a8030400c986 */ /* 0x0007e2000c101124 */
[----:B------:R-:W-:Y:S05]  /*a220*/  @P3 BRA `(.L_x_366) ;  /* 0x00000000000c3947 */ /* 0x000fea0003800000 */
[----:B------:R-:W3:Y:S02]  /*a230*/  LDG.E.U8 R202, desc[UR36][R20.64+0xa9] ;  /* 0x0000a92414ca7981 */ /* 0x000ee4000c1e1100 */
[----:B---3--:R-:W-:-:S05]  /*a240*/  PRMT R3, R202, 0x8880, RZ ;  /* 0x00008880ca037816 */ /* 0x008fca00000000ff */
[----:B------:R-:W-:-:S07]  /*a250*/  IMAD R210, R3, R200, RZ ;  /* 0x000000c803d27224 */ /* 0x000fce00078e02ff */
.L_x_366:
[----:B------:R-:W-:Y:S05]  /*a260*/  BSYNC B1 ;  /* 0x0000000000017941 */ /* 0x000fea0003800000 */
.L_x_365:
[----:B------:R-:W-:Y:S01]  /*a270*/  @!P3 IMAD R37, R37, R201, R210 ;  /* 0x000000c92525b224 */ /* 0x000fe200078e02d2 */
[----:B------:R-:W-:Y:S04]  /*a280*/  BSSY B1, `(.L_x_367) ;  /* 0x0000006000017945 */ /* 0x000fe80003800000 */
[----:B------:R0:W-:Y:S01]  /*a290*/  @!P3 STG.E.U8 desc[UR36][R4.64+0xa9], R37 ;  /* 0x0000a9250400b986 */ /* 0x0001e2000c101124 */
[----:B------:R-:W-:Y:S05]  /*a2a0*/  @P5 BRA `(.L_x_368) ;  /* 0x00000000000c5947 */ /* 0x000fea0003800000 */
[----:B------:R-:W3:Y:S02]  /*a2b0*/  LDG.E.U8 R202, desc[UR36][R14.64+0xa8] ;  /* 0x0000a8240eca7981 */ /* 0x000ee4000c1e1100 */
[----:B---3--:R-:W-:-:S05]  /*a2c0*/  PRMT R3, R202, 0x8880, RZ ;  /* 0x00008880ca037816 */ /* 0x008fca00000000ff */
[----:B------:R-:W-:-:S07]  /*a2d0*/  IMAD R210, R3, R200, RZ ;  /* 0x000000c803d27224 */ /* 0x000fce00078e02ff */
.L_x_368:
[----:B------:R-:W-:Y:S05]  /*a2e0*/  BSYNC B1 ;  /* 0x0000000000017941 */ /* 0x000fea0003800000 */
.L_x_367:
[----:B---3--:R-:W-:Y:S01]  /*a2f0*/  @!P5 IMAD R3, R38, R201, R210 ;  /* 0x000000c92603d224 */ /* 0x008fe200078e02d2 */
[----:B------:R-:W-:Y:S04]  /*a300*/  BSSY B1, `(.L_x_369) ;  /* 0x0000006000017945 */ /* 0x000fe80003800000 */
[----:B------:R3:W-:Y:S01]  /*a310*/  @!P5 STG.E.U8 desc[UR36][R6.64+0xa8], R3 ;  /* 0x0000a8030600d986 */ /* 0x0007e2000c101124 */
[----:B------:R-:W-:Y:S05]  /*a320*/  @P2 BRA `(.L_x_370) ;  /* 0x00000000000c2947 */ /* 0x000fea0003800000 */
[----:B------:R-:W3:Y:S02]  /*a330*/  LDG.E.U8 R202, desc[UR36][R14.64+0xa9] ;  /* 0x0000a9240eca7981 */ /* 0x000ee4000c1e1100 */
[----:B---3--:R-:W-:-:S05]  /*a340*/  PRMT R3, R202, 0x8880, RZ ;  /* 0x00008880ca037816 */ /* 0x008fca00000000ff */
[----:B------:R-:W-:-:S07]  /*a350*/  IMAD R210, R3, R200, RZ ;  /* 0x000000c803d27224 */ /* 0x000fce00078e02ff */
.L_x_370:
[----:B------:R-:W-:Y:S05]  /*a360*/  BSYNC B1 ;  /* 0x0000000000017941 */ /* 0x000fea0003800000 */
.L_x_369:
[----:B------:R-:W-:Y:S01]  /*a370*/  @!P2 IMAD R39, R39, R201, R210 ;  /* 0x000000c92727a224 */ /* 0x000fe200078e02d2 */
[----:B------:R-:W-:Y:S04]  /*a380*/  BSSY B1, `(.L_x_371) ;  /* 0x0000006000017945 */ /* 0x000fe80003800000 */
[----:B------:R0:W-:Y:S01]  /*a390*/  @!P2 STG.E.U8 desc[UR36][R6.64+0xa9], R39 ;  /* 0x0000a9270600a986 */ /* 0x0001e2000c101124 */
[----:B------:R-:W-:Y:S05]  /*a3a0*/  @P6 BRA `(.L_x_372) ;  /* 0x00000000000c6947 */ /* 0x000fea0003800000 */
[----:B------:R-:W3:Y:S02]  /*a3b0*/  LDG.E.U8 R202, desc[UR36][R12.64+0xa0] ;  /* 0x0000a0240cca7981 */ /* 0x000ee4000c1e1100 */
[----:B---3--:R-:W-:-:S05]  /*a3c0*/  PRMT R3, R202, 0x8880, RZ ;  /* 0x00008880ca037816 */ /* 0x008fca00000000ff */
[----:B------:R-:W-:-:S07]  /*a3d0*/  IMAD R210, R3, R200, RZ ;  /* 0x000000c803d27224 */ /* 0x000fce00078e02ff */
.L_x_372:
[----:B------:R-:W-:Y:S05]  /*a3e0*/  BSYNC B1 ;  /* 0x0000000000017941 */ /* 0x000fea0003800000 */
.L_x_371:
[----:B------:R-:W-:Y:S01]  /*a3f0*/  ISETP.LT.OR P3, PT, R0, 0xa2, !P1 ;  /* 0x000000a20000780c */ /* 0x000fe20004f61670 */
[----:B---3--:R-:W-:Y:S01]  /*a400*/  @!P6 IMAD R3, R24, R201, R210 ;  /* 0x000000c91803e224 */ /* 0x008fe200078e02d2 */
[----:B------:R-:W-:Y:S01]  /*a410*/  BSSY B1, `(.L_x_373) ;  /* 0x000000b000017945 */ /* 0x000fe20003800000 */
[C---:B------:R-:W-:Y:S02]  /*a420*/  ISETP.LT.OR P4, PT, R0.reuse, 0xa9, !P1 ;  /* 0x000000a90000780c */ /* 0x040fe40004f81670 */
[C---:B------:R-:W-:Y:S01]  /*a430*/  ISETP.LT.OR P2, PT, R0.reuse, 0xa1, !P0 ;  /* 0x000000a10000780c */ /* 0x040fe20004741670 */
[----:B------:R3:W-:Y:S01]  /*a440*/  @!P6 STG.E.U8 desc[UR36][R8.64+0xa0], R3 ;  /* 0x0000a0030800e986 */ /* 0x0007e2000c101124 */
[C---:B------:R-:W-:Y:S02]  /*a450*/  ISETP.LT.OR P5, PT, R0.reuse, 0xa2, !P0 ;  /* 0x000000a20000780c */ /* 0x040fe400047a1670 */
[C---:B------:R-:W-:Y:S02]  /*a460*/  ISETP.LT.OR P1, PT, R0.reuse, 0xaa, !P1 ;  /* 0x000000aa0000780c */ /* 0x040fe40004f21670 */
[----:B------:R-:W-:-:S02]  /*a470*/  ISETP.LT.OR P6, PT, R0, 0xa9, !P0 ;  /* 0x000000a90000780c */ /* 0x000fc400047c1670 */
[----:B------:R-:W-:Y:S11]  /*a480*/  @P3 BRA `(.L_x_374) ;  /* 0x00000000000c3947 */ /* 0x000ff60003800000 */
[----:B------:R-:W3:Y:S02]  /*a490*/  LDG.E.U8 R202, desc[UR36][R12.64+0xa1] ;  /* 0x0000a1240cca7981 */ /* 0x000ee4000c1e1100 */
[----:B---3--:R-:W-:-:S05]  /*a4a0*/  PRMT R3, R202, 0x8880, RZ ;  /* 0x00008880ca037816 */ /* 0x008fca00000000ff */
[----:B------:R-:W-:-:S07]  /*a4b0*/  IMAD R210, R3, R200, RZ ;  /* 0x000000c803d27224 */ /* 0x000fce00078e02ff */
.L_x_374:
[----:B------:R-:W-:Y:S05]  /*a4c0*/  BSYNC B1 ;  /* 0x0000000000017941 */ /* 0x000fea0003800000 */
.L_x_373:
[----:B------:R-:W-:Y:S01]  /*a4d0*/  @!P3 IMAD R25, R25, R201, R210 ;  /* 0x000000c91919b224 */ /* 0x000fe200078e02d2 */
[----:B------:R-:W-:Y:S04]  /*a4e0*/  BSSY B1, `(.L_x_375) ;  /* 0x0000006000017945 */ /* 0x000fe80003800000 */
[----:B------:R0:W-:Y:S01]  /*a4f0*/  @!P3 STG.E.U8 desc[UR36][R8.64+0xa1], R25 ;  /* 0x0000a1190800b986 */ /* 0x0001e2000c101124 */
[----:B------:R-:W-:Y:S05]  /*a500*/  @P2 BRA `(.L_x_376) ;  /* 0x00000000000c2947 */ /* 0x000fea0003800000 */
[----:B------:R-:W3:Y:S02]  /*a510*/  LDG.E.U8 R202, desc[UR36][R206.64+0xa0] ;  /* 0x0000a024ceca7981 */ /* 0x000ee4000c1e1100 */
[----:B---3--:R-:W-:-:S05]  /*a520*/  PRMT R3, R202, 0x8880, RZ ;  /* 0x00008880ca037816 */ /* 0x008fca00000000ff */
[----:B------:R-:W-:-:S07]  /*a530*/  IMAD R210, R3, R200, RZ ;  /* 0x000000c803d27224 */ /* 0x000fce00078e02ff */
.L_x_376:
[----:B------:R-:W-:Y:S05]  /*a540*/  BSYNC B1 ;  /* 0x0000000000017941 */ /* 0x000fea0003800000 */
.L_x_375:
[----:B---3--:R-:W-:Y:S01]  /*a550*/  @!P2 IMAD R3, R26, R201, R210 ;  /* 0x000000c91a03a224 */ /* 0x008fe200078e02d2 */
[----:B------:R-:W-:Y:S04]  /*a560*/  BSSY B1, `(.L_x_377) ;  /* 0x0000006000017945 */ /* 0x000fe80003800000 */
[----:B------:R3:W-:Y:S01]  /*a570*/  @!P2 STG.E.U8 desc[UR36][R10.64+0xa0], R3 ;  /* 0x0000a0030a00a986 */ /* 0x0007e2000c101124 */
[----:B------:R-:W-:Y:S05]  /*a580*/  @P5 BRA `(.L_x_378) ;  /* 0x00000000000c5947 */ /* 0x000fea0003800000 */
[----:B------:R-:W3:Y:S02]  /*a590*/  LDG.E.U8 R202, desc[UR36][R206.64+0xa1] ;  /* 0x0000a124ceca7981 */ /* 0x000ee4000c1e1100 */
[----:B---3--:R-:W-:-:S05]  /*a5a0*/  PRMT R3, R202, 0x8880, RZ ;  /* 0x00008880ca037816 */ /* 0x008fca00000000ff */
[----:B------:R-:W-:-:S07]  /*a5b0*/  IMAD R210, R3, R200, RZ ;  /* 0x000000c803d27224 */ /* 0x000fce00078e02ff */
.L_x_378:
[----:B------:R-:W-:Y:S05]  /*a5c0*/  BSYNC B1 ;  /* 0x0000000000017941 */ /* 0x000fea0003800000 */
.L_x_377:
[----:B------:R-:W-:Y:S01]  /*a5d0*/  @!P5 IMAD R27, R27, R201, R210 ;  /* 0x000000c91b1bd224 */ /* 0x000fe200078e02d2 */
[----:B------:R-:W-:Y:S04]  /*a5e0*/  BSSY B1, `(.L_x_379) ;  /* 0x0000006000017945 */ /* 0x000fe80003800000 */
[----:B------:R0:W-:Y:S01]  /*a5f0*/  @!P5 STG.E.U8 desc[UR36][R10.64+0xa1], R27 ;  /* 0x0000a11b0a00d986 */ /* 0x0001e2000c101124 */
[----:B------:R-:W-:Y:S05]  /*a600*/  @P4 BRA `(.L_x_380) ;  /* 0x00000000000c4947 */ /* 0x000fea0003800000 */
[----:B------:R-:W3:Y:S02]  /*a610*/  LDG.E.U8 R202, desc[UR36][R12.64+0xa8] ;  /* 0x0000a8240cca7981 */ /* 0x000ee4000c1e1100 */
[----:B---3--:R-:W-:-:S05]  /*a620*/  PRMT R3, R202, 0x8880, RZ ;  /* 0x00008880ca037816 */ /* 0x008fca00000000ff */
[----:B------:R-:W-:-:S07]  /*a630*/  IMAD R210, R3, R200, RZ ;  /* 0x000000c803d27224 */ /* 0x000fce00078e02ff */
.L_x_380:
[----:B------:R-:W-:Y:S05]  /*a640*/  BSYNC B1 ;  /* 0x0000000000017941 */ /* 0x000fea0003800000 */
.L_x_379:
[----:B---3--:R-:W-:Y:S01]  /*a650*/  @!P4 IMAD R3, R28, R201, R210 ;  /* 0x000000c91c03c224 */ /* 0x008fe200078e02d2 */
[----:B------:R-:W-:Y:S04]  /*a660*/  BSSY B1, `(.L_x_381) ;  /* 0x0000006000017945 */ /* 0x000fe80003800000 */
[----:B------:R3:W-:Y:S01]  /*a670*/  @!P4 STG.E.U8 desc[UR36][R8.64+0xa8], R3 ;  /* 0x0000a8030800c986 */ /* 0x0007e2000c101124 */
[----:B------:R-:W-:Y:S05]  /*a680*/  @P1 BRA `(.L_x_382) ;  /* 0x00000000000c1947 */ /* 0x000fea0003800000 */
[----:B------:R-:W3:Y:S02]  /*a690*/  LDG.E.U8 R202, desc[UR36][R12.64+0xa9] ;  /* 0x0000a9240cca7981 */ /* 0x000ee4000c1e1100 */
[----:B---3--:R-:W-:-:S05]  /*a6a0*/  PRMT R3, R202, 0x8880, RZ ;  /* 0x00008880ca037816 */ /* 0x008fca00000000ff */
[----:B------:R-:W-:-:S07]  /*a6b0*/  IMAD R210, R3, R200, RZ ;  /* 0x000000c803d27224 */ /* 0x000fce00078e02ff */
.L_x_382:
[----:B------:R-:W-:Y:S05]  /*a6c0*/  BSYNC B1 ;  /* 0x0000000000017941 */ /* 0x000fea0003800000 */
.L_x_381:
[----:B------:R-:W-:Y:S01]  /*a6d0*/  @!P1 IMAD R29, R29, R201, R210 ;  /* 0x000000c91d1d9224 */ /* 0x000fe200078e02d2 */
[----:B------:R-:W-:Y:S04]  /*a6e0*/  BSSY B1, `(.L_x_383) ;  /* 0x0000006000017945 */ /* 0x000fe80003800000 */
[----:B------:R0:W-:Y:S01]  /*a6f0*/  @!P1 STG.E.U8 desc[UR36][R8.64+0xa9], R29 ;  /* 0x0000a91d08009986 */ /* 0x0001e2000c101124 */
[----:B------:R-:W-:Y:S05]  /*a700*/  @P6 BRA `(.L_x_384) ;  /* 0x00000000000c6947 */ /* 0x000fea0003800000 */
[----:B------:R-:W3:Y:S02]  /*a710*/  LDG.E.U8 R202, desc[UR36][R206.64+0xa8] ;  /* 0x0000a824ceca7981 */ /* 0x000ee4000c1e1100 */
[----:B---3--:R-:W-:-:S05]  /*a720*/  PRMT R3, R202, 0x8880, RZ ;  /* 0x00008880ca037816 */ /* 0x008fca00000000ff */
[----:B------:R-:W-:-:S07]  /*a730*/  IMAD R210, R3, R200, RZ ;  /* 0x000000c803d27224 */ /* 0x000fce00078e02ff */
.L_x_384:
[----:B------:R-:W-:Y:S05]  /*a740*/  BSYNC B1 ;  /* 0x0000000000017941 */ /* 0x000fea0003800000 */
.L_x_383:
[----:B---3--:R-:W-:Y:S01]  /*a750*/  @!P6 IMAD R3, R30, R201, R210 ;  /* 0x000000c91e03e224 */ /* 0x008fe200078e02d2 */
[----:B------:R-:W-:Y:S01]  /*a760*/  ISETP.LT.OR P0, PT, R0, 0xaa, !P0 ;  /* 0x000000aa0000780c */ /* 0x000fe20004701670 */
[----:B------:R-:W-:Y:S03]  /*a770*/  BSSY B1, `(.L_x_385) ;  /* 0x0000006000017945 */ /* 0x000fe60003800000 */
[----:B------:R3:W-:Y:S09]  /*a780*/  @!P6 STG.E.U8 desc[UR36][R10.64+0xa8], R3 ;  /* 0x0000a8030a00e986 */ /* 0x0007f2000c101124 */
[----:B------:R-:W-:Y:S05]  /*a790*/  @P0 BRA `(.L_x_386) ;  /* 0x00000000000c0947 */ /* 0x000fea0003800000 */
[----:B------:R-:W3:Y:S02]  /*a7a0*/  LDG.E.U8 R202, desc[UR36][R206.64+0xa9] ;  /* 0x0000a924ceca7981 */ /* 0x000ee4000c1e1100 */
[----:B---3--:R-:W-:-:S05]  /*a7b0*/  PRMT R3, R202, 0x8880, RZ ;  /* 0x00008880ca037816 */ /* 0x008fca00000000ff */
[----:B------:R-:W-:-:S07]  /*a7c0*/  IMAD R210, R3, R200, RZ ;  /* 0x000000c803d27224 */ /* 0x000fce00078e02ff */
.L_x_386:
[----:B------:R-:W-:Y:S05]  /*a7d0*/  BSYNC B1 ;  /* 0x0000000000017941 */ /* 0x000fea0003800000 */
.L_x_385:
[----:B------:R-:W-:Y:S01]  /*a7e0*/  IMAD R31, R31, R201, R210 ;  /* 0x000000c91f1f7224 */ /* 0x000fe200078e02d2 */
[----:B------:R-:W-:Y:S06]  /*a7f0*/  @P0 BRA `(.L_x_387) ;  /* 0x0000002000580947 */ /* 0x000fec0003800000 */
[----:B------:R0:W-:Y:S01]  /*a800*/  STG.E.U8 desc[UR36][R10.64+0xa9], R31 ;  /* 0x0000a91f0a007986 */ /* 0x0001e2000c101124 */
[----:B------:R-:W-:Y:S05]  /*a810*/  BRA `(.L_x_387) ;  /* 0x0000002000507947 */ /* 0x000fea0003800000 */
.L_x_34:
[C---:B------:R-:W-:Y:S02]  /*a820*/  ISETP.GE.AND P2, PT, R3.reuse, 0x1, PT ;  /* 0x000000010300780c */ /* 0x040fe40003f46270 */
[----:B------:R-:W-:Y:S02]  /*a830*/  ISETP.GE.AND P3, PT, R3, 0x9, PT ;  /* 0x000000090300780c */ /* 0x000fe40003f66270 */
[C---:B------:R-:W-:Y:S02]  /*a840*/  ISETP.LT.OR P4, PT, R0.reuse, 0x1, !P2 ;  /* 0x000000010000780c */ /* 0x040fe40005781670 */
[C---:B------:R-:W-:Y:S02]  /*a850*/  ISETP.LT.OR P5, PT, R0.reuse, 0x2, !P2 ;  /* 0x000000020000780c */ /* 0x040fe400057a1670 */
[C---:B------:R-:W-:Y:S02]  /*a860*/  ISETP.LT.OR P6, PT, R0.reuse, 0x1, !P3 ;  /* 0x000000010000780c */ /* 0x040fe40005fc1670 */
[----:B------:R-:W-:-:S02]  /*a870*/  ISETP.LT.OR P0, PT, R0, 0x2, !P3 ;  /* 0x000000020000780c */ /* 0x000fc40005f01670 */
[----:B------:R-:W-:-:S05]  /*a880*/  ISETP.LT.OR P1, PT, R0, 0x9, !P2 ;  /* 0x000000090000780c */ /* 0x000fca0005721670 */
[-C--:B------:R-:W-:Y:S02]  /*a890*/  @!P4 IMAD R13, R192, R201.reuse, RZ ;  /* 0x000000c9c00dc224 */ /* 0x080fe400078e02ff */
[-C--:B------:R-:W-:Y:S02]  /*a8a0*/  @!P5 IMAD R193, R193, R201.reuse, RZ ;  /* 0x000000c9c1c1d224 */ /* 0x080fe400078e02ff */
[-C--:B------:R-:W-:Y:S01]  /*a8b0*/  @!P6 IMAD R15, R194, R201.reuse, RZ ;  /* 0x000000c9c20fe224 */ /* 0x080fe200078e02ff */
[----:B------:R0:W-:Y:S01]  /*a8c0*/  @!P4 STG.E.U8 desc[UR36][R4.64], R13 ;  /* 0x0000000d0400c986 */ /* 0x0001e2000c101124 */
[C---:B------:R-:W-:Y:S01]  /*a8d0*/  ISETP.LT.OR P4, PT, R0.reuse, 0xa, !P2 ;  /* 0x0000000a0000780c */ /* 0x040fe20005781670 */
[-C--:B------:R-:W-:Y:S02]  /*a8e0*/  @!P0 IMAD R195, R195, R201.reuse, RZ ;  /* 0x000000c9c3c38224 */ /* 0x080fe400078e02ff */
[----:B------:R-:W-:Y:S01]  /*a8f0*/  @!P5 STG.E.U8 desc[UR36][R4.64+0x1], R193 ;  /* 0x000001c10400d986 */ /* 0x000fe2000c101124 */
[----:B------:R-:W-:Y:S01]  /*a900*/  ISETP.LT.OR P5, PT, R0, 0x9, !P3 ;  /* 0x000000090000780c */ /* 0x000fe20005fa1670 */
[----:B------:R-:W-:-:S02]  /*a910*/  @!P1 IMAD R21, R196, R201, RZ ;  /* 0x000000c9c4159224 */ /* 0x000fc400078e02ff */
[----:B------:R1:W-:Y:S01]  /*a920*/  @!P6 STG.E.U8 desc[UR36][R6.64], R15 ;  /* 0x0000000f0600e986 */ /* 0x0003e2000c101124 */
[----:B------:R-:W-:-:S03]  /*a930*/  ISETP.LT.OR P6, PT, R0, 0xa, !P3 ;  /* 0x0000000a0000780c */ /* 0x000fc60005fc1670 */
[----:B------:R-:W-:Y:S01]  /*a940*/  @!P0 STG.E.U8 desc[UR36][R6.64+0x1], R195 ;  /* 0x000001c306008986 */ /* 0x000fe2000c101124 */
[----:B------:R-:W-:Y:S01]  /*a950*/  ISETP.GE.AND P0, PT, R3, 0x81, PT ;  /* 0x000000810300780c */ /* 0x000fe20003f06270 */
[-C--:B------:R-:W-:Y:S02]  /*a960*/  @!P4 IMAD R197, R197, R201.reuse, RZ ;  /* 0x000000c9c5c5c224 */ /* 0x080fe400078e02ff */
[----:B------:R-:W-:Y:S01]  /*a970*/  @!P1 STG.E.U8 desc[UR36][R4.64+0x8], R21 ;  /* 0x0000081504009986 */ /* 0x000fe2000c101124 */
[----:B------:R-:W-:Y:S01]  /*a980*/  ISETP.GE.AND P1, PT, R3, 0x89, PT ;  /* 0x000000890300780c */ /* 0x000fe20003f26270 */
[-C--:B0-----:R-:W-:Y:S02]  /*a990*/  @!P5 IMAD R13, R198, R201.reuse, RZ ;  /* 0x000000c9c60dd224 */ /* 0x081fe400078e02ff */
[----:B------:R-:W-:Y:S01]  /*a9a0*/  @!P4 STG.E.U8 desc[UR36][R4.64+0x9], R197 ;  /* 0x000009c50400c986 */ /* 0x000fe2000c101124 */
[----:B------:R-:W-:Y:S01]  /*a9b0*/  ISETP.LT.OR P4, PT, R0, 0x1, !P0 ;  /* 0x000000010000780c */ /* 0x000fe20004781670 */
[----:B------:R-:W-:-:S02]  /*a9c0*/  @!P6 IMAD R199, R199, R201, RZ ;  /* 0x000000c9c7c7e224 */ /* 0x000fc400078e02ff */
[----:B------:R0:W-:Y:S01]  /*a9d0*/  @!P5 STG.E.U8 desc[UR36][R6.64+0x8], R13 ;  /* 0x0000080d0600d986 */ /* 0x0001e2000c101124 */
[----:B------:R-:W-:-:S03]  /*a9e0*/  ISETP.LT.OR P5, PT, R0, 0x2, !P0 ;  /* 0x000000020000780c */ /* 0x000fc600047a1670 */
[----:B------:R-:W-:Y:S01]  /*a9f0*/  @!P6 STG.E.U8 desc[UR36][R6.64+0x9], R199 ;  /* 0x000009c70600e986 */ /* 0x000fe2000c101124 */
[----:B------:R-:W-:-:S05]  /*aa00*/  ISETP.LT.OR P6, PT, R0, 0x1, !P1 ;  /* 0x000000010000780c */ /* 0x000fca0004fc1670 */
[----:B------:R-:W-:-:S04]  /*aa10*/  @!P4 IMAD R3, R184, R201, RZ ;  /* 0x000000c9b803c224 */ /* 0x000fc800078e02ff */
[-C--:B------:R-:W-:Y:S01]  /*aa20*/  @!P5 IMAD R185, R185, R201.reuse, RZ ;  /* 0x000000c9b9b9d224 */ /* 0x080fe200078e02ff */
[----:B------:R2:W-:Y:S01]  /*aa30*/  @!P4 STG.E.U8 desc[UR36][R8.64], R3 ;  /* 0x000000030800c986 */ /* 0x0005e2000c101124 */
[----:B------:R-:W-:Y:S02]  /*aa40*/  ISETP.LT.OR P4, PT, R0, 0x2, !P1 ;  /* 0x000000020000780c */ /* 0x000fe40004f81670 */
[----:B-1----:R-:W-:Y:S01]  /*aa50*/  @!P6 IMAD R15, R186, R201, RZ ;  /* 0x000000c9ba0fe224 */ /* 0x002fe200078e02ff */
[----:B------:R-:W-:Y:S01]  /*aa60*/  @!P5 STG.E.U8 desc[UR36][R8.64+0x1], R185 ;  /* 0x000001b90800d986 */ /* 0x000fe2000c101124 */
[----:B------:R-:W-:-:S03]  /*aa70*/  ISETP.LT.OR P5, PT, R0, 0x9, !P0 ;  /* 0x000000090000780c */ /* 0x000fc600047a1670 */
[----:B------:R1:W-:Y:S01]  /*aa80*/  @!P6 STG.E.U8 desc[UR36][R10.64], R15 ;  /* 0x0000000f0a00e986 */ /* 0x0003e2000c101124 */
[----:B------:R-:W-:-:S05]  /*aa90*/  ISETP.LT.OR P6, PT, R0, 0xa, !P0 ;  /* 0x0000000a0000780c */ /* 0x000fca00047c1670 */
[----:B------:R-:W-:-:S04]  /*aaa0*/  @!P4 IMAD R187, R187, R201, RZ ;  /* 0x000000c9bbbbc224 */ /* 0x000fc800078e02ff */
[-C--:B0-----:R-:W-:Y:S01]  /*aab0*/  @!P5 IMAD R13, R188, R201.reuse, RZ ;  /* 0x000000c9bc0dd224 */ /* 0x081fe200078e02ff */
[----:B------:R-:W-:Y:S01]  /*aac0*/  @!P4 STG.E.U8 desc[UR36][R10.64+0x1], R187 ;  /* 0x000001bb0a00c986 */ /* 0x000fe2000c101124 */
[C---:B------:R-:W-:Y:S02]  /*aad0*/  ISETP.LT.OR P4, PT, R0.reuse, 0x9, !P1 ;  /* 0x000000090000780c */ /* 0x040fe40004f81670 */
[----:B------:R-:W-:Y:S01]  /*aae0*/  @!P6 IMAD R189, R189, R201, RZ ;  /* 0x000000c9bdbde224 */ /* 0x000fe200078e02ff */
[----:B------:R0:W-:Y:S01]  /*aaf0*/  @!P5 STG.E.U8 desc[UR36][R8.64+0x8], R13 ;  /* 0x0000080d0800d986 */ /* 0x0001e2000c101124 */
[----:B------:R-:W-:-:S03]  /*ab00*/  ISETP.LT.OR P5, PT, R0, 0xa, !P1 ;  /* 0x0000000a0000780c */ /* 0x000fc60004fa1670 */
[----:B------:R-:W-:Y:S01]  /*ab10*/  @!P6 STG.E.U8 desc[UR36][R8.64+0x9], R189 ;  /* 0x000009bd0800e986 */ /* 0x000fe2000c101124 */
[----:B------:R-:W-:-:S05]  /*ab20*/  ISETP.LT.OR P6, PT, R0, 0x11, !P2 ;  /* 0x000000110000780c */ /* 0x000fca00057c1670 */
[----:B--2---:R-:W-:-:S04]  /*ab30*/  @!P4 IMAD R3, R190, R201, RZ ;  /* 0x000000c9be03c224 */ /* 0x004fc800078e02ff */
        /* <DEDUP_REMOVED lines=446> */
[C---:B------:R-:W-:Y:S02]  /*c720*/  ISETP.LT.OR P2, PT, R0.reuse, 0xaa, !P2 ;  /* 0x000000aa0000780c */ /* 0x040fe40005741670 */
[C---:B------:R-:W-:Y:S01]  /*c730*/  ISETP.LT.OR P5, PT, R0.reuse, 0xa9, !P3 ;  /* 0x000000a90000780c */ /* 0x040fe20005fa1670 */
[----:B------:R-:W-:Y:S01]  /*c740*/  @!P6 STG.E.U8 desc[UR36][R6.64+0xa1], R35 ;  /* 0x0000a1230600e986 */ /* 0x000fe2000c101124 */
[----:B------:R-:W-:-:S02]  /*c750*/  ISETP.LT.OR P3, PT, R0, 0xaa, !P3 ;  /* 0x000000aa0000780c */ /* 0x000fc40005f61670 */
[----:B------:R-:W-:-:S03]  /*c760*/  ISETP.LT.OR P6, PT, R0, 0xa1, !P0 ;  /* 0x000000a10000780c */ /* 0x000fc600047c1670 */
[----:B--2---:R-:W-:-:S04]  /*c770*/  @!P4 IMAD R3, R36, R201, RZ ;  /* 0x000000c92403c224 */ /* 0x004fc800078e02ff */
[-C--:B------:R-:W-:Y:S01]  /*c780*/  @!P2 IMAD R37, R37, R201.reuse, RZ ;  /* 0x000000c92525a224 */ /* 0x080fe200078e02ff */
[----:B------:R-:W-:Y:S01]  /*c790*/  @!P4 STG.E.U8 desc[UR36][R4.64+0xa8], R3 ;  /* 0x0000a8030400c986 */ /* 0x000fe2000c101124 */
[-C--:B-1----:R-:W-:Y:S01]  /*c7a0*/  @!P5 IMAD R15, R38, R201.reuse, RZ ;  /* 0x000000c9260fd224 */ /* 0x082fe200078e02ff */
[----:B------:R-:W-:Y:S01]  /*c7b0*/  ISETP.LT.OR P4, PT, R0, 0xa9, !P0 ;  /* 0x000000a90000780c */ /* 0x000fe20004781670 */
[-C--:B------:R-:W-:Y:S01]  /*c7c0*/  @!P3 IMAD R39, R39, R201.reuse, RZ ;  /* 0x000000c92727b224 */ /* 0x080fe200078e02ff */
[----:B------:R1:W-:Y:S01]  /*c7d0*/  @!P2 STG.E.U8 desc[UR36][R4.64+0xa9], R37 ;  /* 0x0000a9250400a986 */ /* 0x0003e2000c101124 */
[----:B0-----:R-:W-:Y:S01]  /*c7e0*/  @!P6 IMAD R13, R24, R201, RZ ;  /* 0x000000c9180de224 */ /* 0x001fe200078e02ff */
[C---:B------:R-:W-:Y:S02]  /*c7f0*/  ISETP.LT.OR P2, PT, R0.reuse, 0xa2, !P0 ;  /* 0x000000a20000780c */ /* 0x040fe40004741670 */
[----:B------:R-:W-:Y:S01]  /*c800*/  @!P5 STG.E.U8 desc[UR36][R6.64+0xa8], R15 ;  /* 0x0000a80f0600d986 */ /* 0x000fe2000c101124 */
[----:B------:R-:W-:-:S02]  /*c810*/  ISETP.LT.OR P0, PT, R0, 0xaa, !P0 ;  /* 0x000000aa0000780c */ /* 0x000fc40004701670 */
[C---:B------:R-:W-:Y:S01]  /*c820*/  ISETP.LT.OR P5, PT, R0.reuse, 0xa9, !P1 ;  /* 0x000000a90000780c */ /* 0x040fe20004fa1670 */
[----:B------:R0:W-:Y:S01]  /*c830*/  @!P3 STG.E.U8 desc[UR36][R6.64+0xa9], R39 ;  /* 0x0000a9270600b986 */ /* 0x0001e2000c101124 */
[----:B------:R-:W-:-:S03]  /*c840*/  ISETP.LT.OR P3, PT, R0, 0xa1, !P1 ;  /* 0x000000a10000780c */ /* 0x000fc60004f61670 */
[----:B------:R2:W-:Y:S01]  /*c850*/  @!P6 STG.E.U8 desc[UR36][R8.64+0xa0], R13 ;  /* 0x0000a00d0800e986 */ /* 0x0005e2000c101124 */
[----:B------:R-:W-:Y:S01]  /*c860*/  ISETP.LT.OR P6, PT, R0, 0xa2, !P1 ;  /* 0x000000a20000780c */ /* 0x000fe20004fc1670 */
[-C--:B-1----:R-:W-:Y:S01]  /*c870*/  @!P4 IMAD R5, R28, R201.reuse, RZ ;  /* 0x000000c91c05c224 */ /* 0x082fe200078e02ff */
[----:B------:R-:W-:Y:S01]  /*c880*/  ISETP.LT.OR P1, PT, R0, 0xaa, !P1 ;  /* 0x000000aa0000780c */ /* 0x000fe20004f21670 */
[-C--:B------:R-:W-:Y:S02]  /*c890*/  @!P2 IMAD R25, R25, R201.reuse, RZ ;  /* 0x000000c91919a224 */ /* 0x080fe400078e02ff */
[-C--:B------:R-:W-:Y:S02]  /*c8a0*/  @!P0 IMAD R29, R29, R201.reuse, RZ ;  /* 0x000000c91d1d8224 */ /* 0x080fe400078e02ff */
[-C--:B0-----:R-:W-:Y:S01]  /*c8b0*/  @!P5 IMAD R7, R30, R201.reuse, RZ ;  /* 0x000000c91e07d224 */ /* 0x081fe200078e02ff */
[----:B------:R2:W-:Y:S01]  /*c8c0*/  @!P2 STG.E.U8 desc[UR36][R8.64+0xa1], R25 ;  /* 0x0000a1190800a986 */ /* 0x0005e2000c101124 */
[----:B------:R-:W-:-:S04]  /*c8d0*/  @!P3 IMAD R3, R26, R201, RZ ;  /* 0x000000c91a03b224 */ /* 0x000fc800078e02ff */
[-C--:B------:R-:W-:Y:S01]  /*c8e0*/  @!P6 IMAD R27, R27, R201.reuse, RZ ;  /* 0x000000c91b1be224 */ /* 0x080fe200078e02ff */
[----:B------:R2:W-:Y:S01]  /*c8f0*/  @!P3 STG.E.U8 desc[UR36][R10.64+0xa0], R3 ;  /* 0x0000a0030a00b986 */ /* 0x0005e2000c101124 */
[----:B------:R-:W-:-:S03]  /*c900*/  @!P1 IMAD R31, R31, R201, RZ ;  /* 0x000000c91f1f9224 */ /* 0x000fc600078e02ff */
[----:B------:R2:W-:Y:S04]  /*c910*/  @!P6 STG.E.U8 desc[UR36][R10.64+0xa1], R27 ;  /* 0x0000a11b0a00e986 */ /* 0x0005e8000c101124 */
[----:B------:R2:W-:Y:S04]  /*c920*/  @!P4 STG.E.U8 desc[UR36][R8.64+0xa8], R5 ;  /* 0x0000a8050800c986 */ /* 0x0005e8000c101124 */
[----:B------:R2:W-:Y:S04]  /*c930*/  @!P0 STG.E.U8 desc[UR36][R8.64+0xa9], R29 ;  /* 0x0000a91d08008986 */ /* 0x0005e8000c101124 */
[----:B------:R2:W-:Y:S04]  /*c940*/  @!P5 STG.E.U8 desc[UR36][R10.64+0xa8], R7 ;  /* 0x0000a8070a00d986 */ /* 0x0005e8000c101124 */
[----:B------:R2:W-:Y:S02]  /*c950*/  @!P1 STG.E.U8 desc[UR36][R10.64+0xa9], R31 ;  /* 0x0000a91f0a009986 */ /* 0x0005e4000c101124 */
.L_x_387:
[----:B------:R-:W-:Y:S05]  /*c960*/  BSYNC B0 ;  /* 0x0000000000007941 */ /* 0x000fea0003800000 */
.L_x_33:
[----:B------:R-:W-:Y:S01]  /*c970*/  ULDC UR4, c[0x0][0xc] ;  /* 0x0000030000047ab9 */ /* 0x000fe20000000800 */
[----:B------:R-:W-:Y:S01]  /*c980*/  ULDC UR5, c[0x0][0x10] ;  /* 0x0000040000057ab9 */ /* 0x000fe20000000800 */
[----:B--23--:R-:W2:Y:S01]  /*c990*/  LDC R3, c[0x0][0x14] ;  /* 0x00000500ff037b82 */ /* 0x00cea20000000800 */
[----:B------:R-:W-:Y:S01]  /*c9a0*/  UIMAD.WIDE.U32 UR4, UR4, UR5, URZ ;  /* 0x00000005040472a5 */ /* 0x000fe2000f8e003f */
[----:B------:R-:W-:Y:S01]  /*c9b0*/  PRMT R0, RZ, 0x7610, R0 ;  /* 0x00007610ff007816 */ /* 0x000fe20000000000 */
[----:B------:R-:W-:-:S04]  /*c9c0*/  UMOV UR58, 0xffffffff ;  /* 0xffffffff003a7882 */ /* 0x000fc80000000000 */
[----:B--2---:R-:W-:-:S04]  /*c9d0*/  IMAD.WIDE.U32 R16, R3, UR4, R16 ;  /* 0x0000000403107c25 */ /* 0x004fc8000f8e0010 */
[----:B------:R-:W-:Y:S01]  /*c9e0*/  IMAD R3, R3, UR5, RZ ;  /* 0x0000000503037c24 */ /* 0x000fe2000f8e02ff */
[----:B------:R-:W-:Y:S02]  /*c9f0*/  ULDC.64 UR4, c[0x0][0x650] ;  /* 0x0001940000047ab9 */ /* 0x000fe40000000a00 */
[----:B------:R-:W-:Y:S01]  /*ca00*/  ISETP.GE.U32.AND P0, PT, R16, UR4, PT ;  /* 0x0000000410007c0c */ /* 0x000fe2000bf06070 */
[----:B------:R-:W-:Y:S01]  /*ca10*/  IMAD.IADD R17, R17, 0x1, R3 ;  /* 0x0000000111117824 */ /* 0x000fe200078e0203 */
[----:B------:R-:W-:Y:S02]  /*ca20*/  UMOV UR4, 0xffffffff ;  /* 0xffffffff00047882 */ /* 0x000fe40000000000 */
[----:B------:R-:W-:Y:S02]  /*ca30*/  IMAD.U32 R22, RZ, RZ, UR4 ;  /* 0x00000004ff167e24 */ /* 0x000fe4000f8e00ff */
[----:B------:R-:W-:-:S13]  /*ca40*/  ISETP.GE.U32.AND.EX P0, PT, R17, UR5, PT, P0 ;  /* 0x0000000511007c0c */ /* 0x000fda000bf06100 */
[----:B------:R-:W-:Y:S05]  /*ca50*/  @P0 BRA `(.L_x_388) ;  /* 0x00000004008c0947 */ /* 0x000fea0003800000 */
[----:B------:R-:W2:Y:S01]  /*ca60*/  S2UR UR6, SR_CTAID.X ;  /* 0x00000000000679c3 */ /* 0x000ea20000002500 */
[----:B------:R-:W-:Y:S01]  /*ca70*/  ULDC.64 UR12, c[0x0][0x628] ;  /* 0x00018a00000c7ab9 */ /* 0x000fe20000000a00 */
[----:B------:R-:W-:Y:S01]  /*ca80*/  ULDC UR4, c[0x0][0x150] ;  /* 0x0000540000047ab9 */ /* 0x000fe20000000800 */
[----:B------:R-:W-:Y:S01]  /*ca90*/  ISETP.NE.U32.AND P0, PT, RZ, UR12, PT ;  /* 0x0000000cff007c0c */ /* 0x000fe2000bf05070 */
[----:B------:R-:W-:Y:S01]  /*caa0*/  ULDC UR15, c[0x0][0x630] ;  /* 0x00018c00000f7ab9 */ /* 0x000fe20000000800 */
[C---:B------:R-:W-:Y:S01]  /*cab0*/  R2UR UR16, R16.reuse ;  /* 0x00000000101072ca */ /* 0x040fe200000e0000 */
[----:B------:R-:W-:Y:S01]  /*cac0*/  ULDC UR19, c[0x0][0x154] ;  /* 0x0000550000137ab9 */ /* 0x000fe20000000800 */
[----:B------:R-:W-:Y:S01]  /*cad0*/  ISETP.NE.AND.EX P0, PT, RZ, UR13, PT, P0 ;  /* 0x0000000dff007c0c */ /* 0x000fe2000bf05300 */
[----:B------:R-:W3:Y:S01]  /*cae0*/  S2UR UR18, SR_CTAID.Y ;  /* 0x00000000001279c3 */ /* 0x000ee20000002600 */
[----:B------:R-:W-:Y:S02]  /*caf0*/  R2UR UR17, R17 ;  /* 0x00000000111172ca */ /* 0x000fe400000e0000 */
[----:B------:R-:W-:-:S02]  /*cb00*/  R2UR UR10, R16 ;  /* 0x00000000100a72ca */ /* 0x000fc400000e0000 */
[----:B------:R-:W-:Y:S02]  /*cb10*/  R2UR UR11, R17 ;  /* 0x00000000110b72ca */ /* 0x000fe400000e0000 */
[----:B--2---:R-:W-:-:S05]  /*cb20*/  I2FP.F32.U32 R0, UR6 ;  /* 0x0000000600007c45 */ /* 0x004fca0008201000 */
[----:B------:R-:W-:-:S04]  /*cb30*/  FMUL R0, R0, UR4 ;  /* 0x0000000400007c20 */ /* 0x000fc80008400000 */
[----:B------:R2:W0:Y:S01]  /*cb40*/  F2I.U32.TRUNC.NTZ R3, R0 ;  /* 0x0000000000037305 */ /* 0x000422000020f000 */
[----:B---3--:R-:W-:Y:S05]  /*cb50*/  @!P0 BRA `(.L_x_389) ;  /* 0x0000000000308947 */ /* 0x008fea0003800000 */
        /* <DEDUP_REMOVED lines=12> */
.L_x_389:
[----:B------:R-:W-:Y:S01]  /*cc20*/  USHF.R.U64 UR58, UR10, UR15, UR11 ;  /* 0x0000000f0a3a7299 */ /* 0x000fe2000800120b */
[----:B--2---:R-:W-:Y:S01]  /*cc30*/  I2FP.F32.U32 R0, UR18 ;  /* 0x0000001200007c45 */ /* 0x004fe20008201000 */
[----:B------:R-:W-:Y:S02]  /*cc40*/  USHF.R.U32.HI UR4, URZ, UR15, UR11 ;  /* 0x0000000f3f047299 */ /* 0x000fe4000801160b */
[----:B------:R-:W-:Y:S02]  /*cc50*/  UIADD3 UR10, UP0, URZ, -UR58, URZ ;  /* 0x8000003a3f0a7290 */ /* 0x000fe4000ff1e03f */
[----:B------:R-:W-:Y:S01]  /*cc60*/  FMUL R0, R0, UR19 ;  /* 0x0000001300007c20 */ /* 0x000fe20008400000 */
[----:B------:R-:W-:Y:S01]  /*cc70*/  ULDC.64 UR12, c[0x0][0x620] ;  /* 0x00018800000c7ab9 */ /* 0x000fe20000000a00 */
[----:B------:R-:W-:Y:S01]  /*cc80*/  UIADD3.X UR4, URZ, ~UR4, URZ, UP0, !UPT ;  /* 0x800000043f047290 */ /* 0x000fe200087fe43f */
[----:B------:R-:W-:Y:S01]  /*cc90*/  UMOV UR8, UR16 ;  /* 0x0000001000087c82 */ /* 0x000fe20008000000 */
[----:B------:R-:W-:-:S02]  /*cca0*/  UMOV UR9, UR17 ;  /* 0x0000001100097c82 */ /* 0x000fc40008000000 */
[----:B------:R-:W-:Y:S01]  /*ccb0*/  UIMAD UR4, UR4, UR12, URZ ;  /* 0x0000000c040472a4 */ /* 0x000fe2000f8e023f */
[----:B------:R-:W2:Y:S01]  /*ccc0*/  F2I.U32.TRUNC.NTZ R0, R0 ;  /* 0x0000000000007305 */ /* 0x000ea2000020f000 */
[----:B------:R-:W-:Y:S01]  /*ccd0*/  UIMAD.WIDE.U32 UR8, UR10, UR12, UR8 ;  /* 0x0000000c0a0872a5 */ /* 0x000fe2000f8e0008 */
[----:B0-----:R-:W-:Y:S01]  /*cce0*/  R2UR UR12, R3 ;  /* 0x00000000030c72ca */ /* 0x001fe200000e0000 */
[----:B------:R-:W-:Y:S01]  /*ccf0*/  UIMAD UR10, UR10, UR13, UR4 ;  /* 0x0000000d0a0a72a4 */ /* 0x000fe2000f8e0204 */
[----:B------:R-:W-:Y:S01]  /*cd00*/  ULDC UR11, c[0x0][0x618] ;  /* 0x00018600000b7ab9 */ /* 0x000fe20000000800 */
[----:B------:R-:W-:Y:S02]  /*cd10*/  ULDC UR21, c[0x0][0x658] ;  /* 0x0001960000157ab9 */ /* 0x000fe40000000800 */
[----:B------:R-:W-:Y:S01]  /*cd20*/  UIADD3 UR9, UR9, UR10, URZ ;  /* 0x0000000a09097290 */ /* 0x000fe2000fffe03f */
[----:B------:R-:W-:Y:S01]  /*cd30*/  UMOV UR15, 0xffffffff ;  /* 0xffffffff000f7882 */ /* 0x000fe20000000000 */
[----:B------:R-:W-:Y:S01]  /*cd40*/  ULDC.64 UR4, c[0x0][0x640] ;  /* 0x0001900000047ab9 */ /* 0x000fe20000000a00 */
[----:B------:R-:W-:Y:S01]  /*cd50*/  USHF.L.U32 UR15, UR15, UR21, URZ ;  /* 0x000000150f0f7299 */ /* 0x000fe2000800063f */
[----:B------:R-:W-:Y:S01]  /*cd60*/  ISETP.NE.U32.AND P0, PT, RZ, UR4, PT ;  /* 0x00000004ff007c0c */ /* 0x000fe2000bf05070 */
[----:B------:R-:W-:-:S02]  /*cd70*/  USHF.R.U64 UR16, UR8, UR11, UR9 ;  /* 0x0000000b08107299 */ /* 0x000fc40008001209 */
[----:B------:R-:W-:Y:S01]  /*cd80*/  USHF.R.U32.HI UR8, URZ, UR11, UR9 ;  /* 0x0000000b3f087299 */ /* 0x000fe20008011609 */
[----:B--2---:R-:W-:Y:S01]  /*cd90*/  R2UR UR14, R0 ;  /* 0x00000000000e72ca */ /* 0x004fe200000e0000 */
[----:B------:R-:W-:Y:S01]  /*cda0*/  ULDC UR17, c[0x0][0x608] ;  /* 0x0001820000117ab9 */ /* 0x000fe20000000800 */
[----:B------:R-:W-:Y:S01]  /*cdb0*/  ULOP3.LUT UR22, URZ, UR15, URZ, 0x33, !UPT ;  /* 0x0000000f3f167292 */ /* 0x000fe2000f8e333f */
[----:B------:R-:W-:Y:S01]  /*cdc0*/  ISETP.NE.AND.EX P0, PT, RZ, UR5, PT, P0 ;  /* 0x00000005ff007c0c */ /* 0x000fe2000bf05300 */
[----:B------:R-:W-:Y:S02]  /*cdd0*/  USHF.R.U64 UR15, UR16, UR17, UR8 ;  /* 0x00000011100f7299 */ /* 0x000fe40008001208 */
[----:B------:R-:W-:Y:S02]  /*cde0*/  USHF.R.U32.HI UR8, URZ, UR17, UR8 ;  /* 0x000000113f087299 */ /* 0x000fe40008011608 */
[----:B------:R-:W-:Y:S02]  /*cdf0*/  UIADD3 UR12, -UR12, URZ, URZ ;  /* 0x0000003f0c0c7290 */ /* 0x000fe4000fffe13f */
[----:B------:R-:W-:Y:S01]  /*ce00*/  USHF.R.U64 UR17, UR15, UR21, UR8 ;  /* 0x000000150f117299 */ /* 0x000fe20008001208 */
[----:B------:R-:W-:Y:S01]  /*ce10*/  UMOV UR19, 0x1 ;  /* 0x0000000100137882 */ /* 0x000fe20000000000 */
[----:B------:R-:W-:Y:S01]  /*ce20*/  ULDC UR13, c[0x0][0x144] ;  /* 0x00005100000d7ab9 */ /* 0x000fe20000000800 */
[----:B------:R-:W-:Y:S01]  /*ce30*/  ULDC UR7, c[0x0][0x600] ;  /* 0x0001800000077ab9 */ /* 0x000fe20000000800 */
[----:B------:R-:W-:-:S02]  /*ce40*/  USHF.L.U32 UR25, UR19, UR21, URZ ;  /* 0x0000001513197299 */ /* 0x000fc4000800063f */
[----:B------:R-:W-:Y:S02]  /*ce50*/  USHF.R.U32.HI UR8, URZ, UR21, UR8 ;  /* 0x000000153f087299 */ /* 0x000fe40008011608 */
[----:B------:R-:W-:Y:S02]  /*ce60*/  UIMAD UR21, UR13, UR12, UR6 ;  /* 0x0000000c0d1572a4 */ /* 0x000fe4000f8e0206 */
[----:B------:R-:W-:Y:S02]  /*ce70*/  UIADD3 UR20, UR7, -0x1, URZ ;  /* 0xffffffff07147890 */ /* 0x000fe4000fffe03f */
[----:B------:R-:W-:Y:S01]  /*ce80*/  UIADD3 UR19, -UR14, URZ, URZ ;  /* 0x0000003f0e137290 */ /* 0x000fe2000fffe13f */
[----:B------:R-:W-:Y:S01]  /*ce90*/  ULDC UR26, c[0x0][0x148] ;  /* 0x00005200001a7ab9 */ /* 0x000fe20000000800 */
[----:B------:R-:W-:Y:S01]  /*cea0*/  ULDC UR23, c[0x0][0x648] ;  /* 0x0001920000177ab9 */ /* 0x000fe20000000800 */
[----:B------:R-:W-:Y:S01]  /*ceb0*/  ULDC UR24, c[0x0][0x638] ;  /* 0x00018e0000187ab9 */ /* 0x000fe20000000800 */
        /* <DEDUP_REMOVED lines=14> */
.L_x_390:
[----:B------:R-:W-:Y:S01]  /*cfa0*/  UISETP.NE.AND UP0, UPT, UR61, URZ, UPT ;  /* 0x0000003f3d00728c */ /* 0x000fe2000bf05270 */
[----:B------:R-:W-:Y:S01]  /*cfb0*/  IMAD.MOV.U32 R0, RZ, RZ, 0x1 ;  /* 0x00000001ff007424 */ /* 0x000fe200078e00ff */
[----:B------:R-:W-:Y:S02]  /*cfc0*/  USHF.R.U64 UR4, UR6, UR23, UR8 ;  /* 0x0000001706047299 */ /* 0x000fe40008001208 */
[----:B------:R-:W-:Y:S02]  /*cfd0*/  ULOP3.LUT UR6, UR15, UR22, URZ, 0xc0, !UPT ;  /* 0x000000160f067292 */ /* 0x000fe4000f8ec03f */
[----:B------:R-:W-:Y:S02]  /*cfe0*/  UIADD3 UR5, -UR4, URZ, URZ ;  /* 0x0000003f04057290 */ /* 0x000fe4000fffe13f */
[----:B------:R-:W-:Y:S02]  /*cff0*/  UIMAD UR6, UR25, UR4, UR6 ;  /* 0x00000004190672a4 */ /* 0x000fe4000f8e0206 */
[----:B------:R-:W-:-:S02]  /*d000*/  ULOP3.LUT UR16, UR16, UR20, URZ, 0xc0, !UPT ;  /* 0x0000001410107292 */ /* 0x000fc4000f8ec03f */
[----:B------:R-:W-:Y:S02]  /*d010*/  @UP0 UIMAD UR21, UR26, UR19, UR18 ;  /* 0x000000131a1502a4 */ /* 0x000fe4000f8e0212 */
[----:B------:R-:W-:-:S03]  /*d020*/  UIMAD UR4, UR5, UR24, UR17 ;  /* 0x00000018050472a4 */ /* 0x000fc6000f8e0211 */
[----:B------:R-:W-:Y:S01]  /*d030*/  ULDC UR5, c[0x0][0x610] ;  /* 0x0001840000057ab9 */ /* 0x000fe20000000800 */
[----:B------:R-:W-:Y:S02]  /*d040*/  UIMAD UR4, UR4, UR7, UR16 ;  /* 0x00000007040472a4 */ /* 0x000fe4000f8e0210 */
[----:B------:R-:W-:-:S04]  /*d050*/  UIMAD UR6, UR6, UR5, UR21 ;  /* 0x00000005060672a4 */ /* 0x000fc8000f8e0215 */
[----:B------:R-:W-:Y:S02]  /*d060*/  USEL UR5, UR4, UR6, !UP0 ;  /* 0x0000000604057287 */ /* 0x000fe4000c000000 */
[----:B------:R-:W-:-:S04]  /*d070*/  USEL UR6, UR6, UR4, !UP0 ;  /* 0x0000000406067287 */ /* 0x000fc8000c000000 */
[----:B------:R-:W-:-:S08]  /*d080*/  IMAD.U32 R22, RZ, RZ, UR5 ;  /* 0x00000005ff167e24 */ /* 0x000fd0000f8e00ff */
.L_x_388:
[----:B------:R-:W-:Y:S01]  /*d090*/  LOP3.LUT P0, RZ, R0, 0xff, RZ, 0xc0, !PT ;  /* 0x000000ff00ff7812 */ /* 0x000fe2000780c0ff */
[----:B------:R-:W-:-:S12]  /*d0a0*/  IMAD.U32 R23, RZ, RZ, UR6 ;  /* 0x00000006ff177e24 */ /* 0x000fd8000f8e00ff */
[----:B------:R-:W-:Y:S05]  /*d0b0*/  @P0 BRA `(.L_x_391) ;  /* 0xffffff4000e80947 */ /* 0x000fea000383ffff */
[----:B------:R-:W-:Y:S05]  /*d0c0*/  EXIT ;  /* 0x000000000000794d */ /* 0x000fea0003800000 */
.L_x_8:
[----:B------:R-:W-:Y:S01]  /*d0d0*/  ULDC.64 UR4, c[0x0][0x650] ;  /* 0x0001940000047ab9 */ /* 0x000fe20000000a00 */
[----:B------:R-:W-:Y:S01]  /*d0e0*/  PRMT R0, RZ, 0x7610, R0 ;  /* 0x00007610ff007816 */ /* 0x000fe20000000000 */
[----:B------:R-:W-:Y:S01]  /*d0f0*/  IMAD.MOV.U32 R4, RZ, RZ, -0x1 ;  /* 0xffffffffff047424 */ /* 0x000fe200078e00ff */
[----:B------:R-:W-:Y:S01]  /*d100*/  ISETP.GE.U32.AND P0, PT, R16, UR4, PT ;  /* 0x0000000410007c0c */ /* 0x000fe2000bf06070 */
[----:B------:R-:W-:Y:S02]  /*d110*/  IMAD.MOV.U32 R5, RZ, RZ, -0x1 ;  /* 0xffffffffff057424 */ /* 0x000fe400078e00ff */
[----:B------:R-:W-:Y:S01]  /*d120*/  IMAD.MOV.U32 R8, RZ, RZ, -0x1 ;  /* 0xffffffffff087424 */ /* 0x000fe200078e00ff */
[----:B------:R-:W-:-:S13]  /*d130*/  ISETP.GE.U32.AND.EX P0, PT, R17, UR5, PT, P0 ;  /* 0x0000000511007c0c */ /* 0x000fda000bf06100 */
        /* <DEDUP_REMOVED lines=21> */
.L_x_393:
[----:B------:R-:W-:Y:S01]  /*d290*/  USHF.R.U64 UR4, UR14, UR19, UR15 ;  /* 0x000000130e047299 */ /* 0x000fe2000800120f */
[----:B------:R-:W-:Y:S01]  /*d2a0*/  R2UR UR7, R17 ;  /* 0x00000000110772ca */ /* 0x000fe200000e0000 */
[----:B------:R-:W-:Y:S02]  /*d2b0*/  USHF.R.U32.HI UR5, URZ, UR19, UR15 ;  /* 0x000000133f057299 */ /* 0x000fe4000801160f */
[----:B------:R-:W-:Y:S01]  /*d2c0*/  UIADD3 UR13, UP0, URZ, -UR4, URZ ;  /* 0x800000043f0d7290 */ /* 0x000fe2000ff1e03f */
[----:B------:R-:W-:Y:S01]  /*d2d0*/  ULDC.64 UR14, c[0x0][0x620] ;  /* 0x00018800000e7ab9 */ /* 0x000fe20000000a00 */
[----:B------:R-:W-:Y:S02]  /*d2e0*/  UMOV UR6, UR20 ;  /* 0x0000001400067c82 */ /* 0x000fe40008000000 */
[----:B------:R-:W-:Y:S02]  /*d2f0*/  UIADD3.X UR5, URZ, ~UR5, URZ, UP0, !UPT ;  /* 0x800000053f057290 */ /* 0x000fe400087fe43f */
[----:B------:R-:W-:-:S02]  /*d300*/  UISETP.NE.AND UP1, UPT, UR61, URZ, UPT ;  /* 0x0000003f3d00728c */ /* 0x000fc4000bf25270 */
[----:B------:R-:W-:Y:S02]  /*d310*/  UIMAD UR5, UR5, UR14, URZ ;  /* 0x0000000e050572a4 */ /* 0x000fe4000f8e023f */
[----:B------:R-:W-:Y:S02]  /*d320*/  UIMAD.WIDE.U32 UR6, UR13, UR14, UR6 ;  /* 0x0000000e0d0672a5 */ /* 0x000fe4000f8e0006 */
[----:B------:R-:W-:Y:S01]  /*d330*/  UIMAD UR5, UR13, UR15, UR5 ;  /* 0x0000000f0d0572a4 */ /* 0x000fe2000f8e0205 */
[----:B------:R-:W-:Y:S02]  /*d340*/  ULDC UR14, c[0x0][0x608] ;  /* 0x00018200000e7ab9 */ /* 0x000fe40000000800 */
[----:B------:R-:W-:Y:S01]  /*d350*/  ULDC UR13, c[0x0][0x618] ;  /* 0x00018600000d7ab9 */ /* 0x000fe20000000800 */
[----:B------:R-:W-:Y:S01]  /*d360*/  UIADD3 UR5, UR7, UR5, URZ ;  /* 0x0000000507057290 */ /* 0x000fe2000fffe03f */
[----:B------:R-:W-:Y:S01]  /*d370*/  ULDC UR22, c[0x0][0x658] ;  /* 0x0001960000167ab9 */ /* 0x000fe20000000800 */
[----:B------:R-:W-:-:S02]  /*d380*/  @UP1 UIMAD UR8, UR11, UR12, UR10 ;  /* 0x0000000c0b0812a4 */ /* 0x000fc4000f8e020a */
[----:B------:R-:W-:Y:S02]  /*d390*/  USHF.R.U64 UR17, UR6, UR13, UR5 ;  /* 0x0000000d06117299 */ /* 0x000fe40008001205 */
[----:B------:R-:W-:Y:S01]  /*d3a0*/  USHF.R.U32.HI UR5, URZ, UR13, UR5 ;  /* 0x0000000d3f057299 */ /* 0x000fe20008011605 */
[----:B------:R-:W-:Y:S01]  /*d3b0*/  ULDC.64 UR6, c[0x0][0x640] ;  /* 0x0001900000067ab9 */ /* 0x000fe20000000a00 */
[----:B------:R-:W-:Y:S01]  /*d3c0*/  UMOV UR10, 0xffffffff ;  /* 0xffffffff000a7882 */ /* 0x000fe20000000000 */
[----:B------:R-:W-:Y:S01]  /*d3d0*/  ISETP.NE.U32.AND P0, PT, RZ, UR6, PT ;  /* 0x00000006ff007c0c */ /* 0x000fe2000bf05070 */
[----:B------:R-:W-:Y:S02]  /*d3e0*/  USHF.R.U64 UR18, UR17, UR14, UR5 ;  /* 0x0000000e11127299 */ /* 0x000fe40008001205 */
[----:B------:R-:W-:Y:S01]  /*d3f0*/  USHF.R.U32.HI UR5, URZ, UR14, UR5 ;  /* 0x0000000e3f057299 */ /* 0x000fe20008011605 */
[----:B------:R-:W-:Y:S01]  /*d400*/  ISETP.NE.AND.EX P0, PT, RZ, UR7, PT, P0 ;  /* 0x00000007ff007c0c */ /* 0x000fe2000bf05300 */
[----:B------:R-:W-:-:S02]  /*d410*/  USHF.L.U32 UR11, UR10, UR22, URZ ;  /* 0x000000160a0b7299 */ /* 0x000fc4000800063f */
[----:B------:R-:W-:Y:S01]  /*d420*/  USHF.R.U64 UR19, UR18, UR22, UR5 ;  /* 0x0000001612137299 */ /* 0x000fe20008001205 */
[----:B------:R-:W-:Y:S01]  /*d430*/  ULDC UR20, c[0x0][0x600] ;  /* 0x0001800000147ab9 */ /* 0x000fe20000000800 */
[----:B------:R-:W-:Y:S02]  /*d440*/  USHF.R.U32.HI UR10, URZ, UR22, UR5 ;  /* 0x000000163f0a7299 */ /* 0x000fe40008011605 */
[----:B------:R-:W-:Y:S02]  /*d450*/  UIADD3 UR21, UR20, -0x1, URZ ;  /* 0xffffffff14157890 */ /* 0x000fe4000fffe03f */
[----:B------:R-:W-:Y:S01]  /*d460*/  ULOP3.LUT UR26, URZ, UR11, URZ, 0x33, !UPT ;  /* 0x0000000b3f1a7292 */ /* 0x000fe2000f8e333f */
        /* <DEDUP_REMOVED lines=17> */
.L_x_394:
[----:B------:R-:W-:Y:S01]  /*d580*/  USHF.R.U64 UR6, UR5, UR23, UR10 ;  /* 0x0000001705067299 */ /* 0x000fe2000800120a */
[----:B------:R-:W-:Y:S01]  /*d590*/  IMAD.MOV.U32 R0, RZ, RZ, 0x1 ;  /* 0x00000001ff007424 */ /* 0x000fe200078e00ff */
[----:B------:R-:W-:Y:S01]  /*d5a0*/  USHF.L.U32 UR25, UR25, UR22, URZ ;  /* 0x0000001619197299 */ /* 0x000fe2000800063f */
[----:B------:R-:W-:Y:S01]  /*d5b0*/  IMAD.U32 R8, RZ, RZ, UR4 ;  /* 0x00000004ff087e24 */ /* 0x000fe2000f8e00ff */
[----:B------:R-:W-:Y:S02]  /*d5c0*/  ULOP3.LUT UR5, UR18, UR26, URZ, 0xc0, !UPT ;  /* 0x0000001a12057292 */ /* 0x000fe4000f8ec03f */
[----:B------:R-:W-:Y:S02]  /*d5d0*/  UIADD3 UR7, -UR6, URZ, URZ ;  /* 0x0000003f06077290 */ /* 0x000fe4000fffe13f */
[----:B------:R-:W-:Y:S02]  /*d5e0*/  UIMAD UR6, UR25, UR6, UR5 ;  /* 0x00000006190672a4 */ /* 0x000fe4000f8e0205 */
[----:B------:R-:W-:-:S02]  /*d5f0*/  ULOP3.LUT UR17, UR17, UR21, URZ, 0xc0, !UPT ;  /* 0x0000001511117292 */ /* 0x000fc4000f8ec03f */
[----:B------:R-:W-:Y:S02]  /*d600*/  UIMAD UR5, UR7, UR24, UR19 ;  /* 0x00000018070572a4 */ /* 0x000fe4000f8e0213 */
[----:B------:R-:W-:Y:S01]  /*d610*/  UISETP.NE.AND UP0, UPT, UR61, URZ, UPT ;  /* 0x0000003f3d00728c */ /* 0x000fe2000bf05270 */
[----:B------:R-:W-:Y:S01]  /*d620*/  ULDC UR7, c[0x0][0x610] ;  /* 0x0001840000077ab9 */ /* 0x000fe20000000800 */
[----:B------:R-:W-:Y:S02]  /*d630*/  UIMAD UR5, UR5, UR20, UR17 ;  /* 0x00000014050572a4 */ /* 0x000fe4000f8e0211 */
[----:B------:R-:W-:-:S04]  /*d640*/  UIMAD UR8, UR6, UR7, UR8 ;  /* 0x00000007060872a4 */ /* 0x000fc8000f8e0208 */
[----:B------:R-:W-:Y:S02]  /*d650*/  USEL UR6, UR5, UR8, !UP0 ;  /* 0x0000000805067287 */ /* 0x000fe4000c000000 */
[----:B------:R-:W-:-:S04]  /*d660*/  USEL UR8, UR8, UR5, !UP0 ;  /* 0x0000000508087287 */ /* 0x000fc8000c000000 */
[----:B------:R-:W-:Y:S02]  /*d670*/  IMAD.U32 R5, RZ, RZ, UR6 ;  /* 0x00000006ff057e24 */ /* 0x000fe4000f8e00ff */
[----:B------:R-:W-:-:S07]  /*d680*/  IMAD.U32 R4, RZ, RZ, UR8 ;  /* 0x00000008ff047e24 */ /* 0x000fce000f8e00ff */
.L_x_392:
[----:B------:R-:W-:-:S08]  /*d690*/  NOP ;  /* 0x0000000000007918 */ /* 0x000fd00000000000 */
[----:B------:R-:W0:-:S00]  /*d6a0*/  USETMAXREG.DEALLOC.CTAPOOL 0x28 ;  /* 0x00000028000079c8 */ /* 0x000e0000080e0500 */
[----:B------:R-:W-:-:S13]  /*d6b0*/  ISETP.NE.AND P0, PT, RZ, UR9, PT ;  /* 0x00000009ff007c0c */ /* 0x000fda000bf05270 */
[----:B------:R-:W-:Y:S05]  /*d6c0*/  @P0 EXIT ;  /* 0x000000000000094d */ /* 0x000fea0003800000 */
[----:B0-----:R-:W-:Y:S01]  /*d6d0*/  LOP3.LUT P0, RZ, R0, 0xff, RZ, 0xc0, !PT ;  /* 0x000000ff00ff7812 */ /* 0x001fe2000780c0ff */
[----:B------:R-:W-:Y:S02]  /*d6e0*/  IMAD.MOV.U32 R12, RZ, RZ, 0x1 ;  /* 0x00000001ff0c7424 */ /* 0x000fe400078e00ff */
[----:B------:R-:W-:-:S10]  /*d6f0*/  IMAD.MOV.U32 R11, RZ, RZ, RZ ;  /* 0x000000ffff0b7224 */ /* 0x000fd400078e00ff */
[----:B------:R-:W-:Y:S05]  /*d700*/  @!P0 BRA `(.L_x_395) ;  /* 0x0000000c005c8947 */ /* 0x000fea0003800000 */
[----:B------:R-:W0:Y:S01]  /*d710*/  S2R R10, SR_CgaCtaId ;  /* 0x00000000000a7919 */ /* 0x000e220000008800 */
[----:B------:R-:W-:Y:S01]  /*d720*/  ULDC UR4, c[0x0][0x28c] ;  /* 0x0000a30000047ab9 */ /* 0x000fe20000000800 */
[----:B------:R-:W-:Y:S01]  /*d730*/  ULDC UR6, c[0x0][0x658] ;  /* 0x0001960000067ab9 */ /* 0x000fe20000000800 */
[----:B------:R-:W-:Y:S01]  /*d740*/  UIADD3 UR10, UR4, 0x3f, URZ ;  /* 0x0000003f040a7890 */ /* 0x000fe2000fffe03f */
[----:B------:R-:W-:Y:S01]  /*d750*/  IMAD.MOV.U32 R7, RZ, RZ, 0x1600 ;  /* 0x00001600ff077424 */ /* 0x000fe200078e00ff */
[----:B------:R-:W-:Y:S01]  /*d760*/  UMOV UR7, 0xffffffff ;  /* 0xffffffff00077882 */ /* 0x000fe20000000000 */
[----:B------:R-:W-:Y:S01]  /*d770*/  ULDC UR5, c[0x0][0x600] ;  /* 0x0001800000057ab9 */ /* 0x000fe20000000800 */
[----:B------:R-:W-:Y:S01]  /*d780*/  UMOV UR9, 0x1 ;  /* 0x0000000100097882 */ /* 0x000fe20000000000 */
[----:B------:R-:W-:Y:S01]  /*d790*/  USHF.L.U32 UR7, UR7, UR6, URZ ;  /* 0x0000000607077299 */ /* 0x000fe2000800063f */
[----:B------:R-:W-:Y:S01]  /*d7a0*/  BSSY B0, `(.L_x_395) ;  /* 0x00000cd000007945 */ /* 0x000fe20003800000 */
[----:B------:R-:W-:Y:S01]  /*d7b0*/  UIADD3 UR4, UR5, -0x1, URZ ;  /* 0xffffffff05047890 */ /* 0x000fe2000fffe03f */
[----:B------:R-:W-:Y:S01]  /*d7c0*/  IMAD.MOV.U32 R3, RZ, RZ, 0x1 ;  /* 0x00000001ff037424 */ /* 0x000fe200078e00ff */
[----:B------:R-:W-:Y:S01]  /*d7d0*/  USHF.R.S32.HI UR11, URZ, 0x1f, UR10 ;  /* 0x0000001f3f0b7899 */ /* 0x000fe2000801140a */
[----:B------:R-:W-:Y:S01]  /*d7e0*/  IMAD.MOV.U32 R12, RZ, RZ, 0x1 ;  /* 0x00000001ff0c7424 */ /* 0x000fe200078e00ff */
[----:B------:R-:W-:Y:S01]  /*d7f0*/  ULDC UR8, c[0x0][0xc] ;  /* 0x0000030000087ab9 */ /* 0x000fe20000000800 */
[----:B------:R-:W-:Y:S01]  /*d800*/  USHF.L.U32 UR5, UR9, UR6, URZ ;  /* 0x0000000609057299 */ /* 0x000fe2000800063f */
[----:B------:R-:W-:Y:S01]  /*d810*/  IMAD.MOV.U32 R11, RZ, RZ, RZ ;  /* 0x000000ffff0b7224 */ /* 0x000fe200078e00ff */
[----:B------:R-:W-:Y:S01]  /*d820*/  ULEA.HI UR11, UR11, UR10, URZ, 0x6 ;  /* 0x0000000a0b0b7291 */ /* 0x000fe2000f8f303f */
[----:B------:R-:W-:Y:S01]  /*d830*/  ULDC UR9, c[0x0][0x10] ;  /* 0x0000040000097ab9 */ /* 0x000fe20000000800 */
[----:B------:R-:W-:-:S02]  /*d840*/  ULOP3.LUT UR6, URZ, UR7, URZ, 0x33, !UPT ;  /* 0x000000073f067292 */ /* 0x000fc4000f8e333f */
[----:B------:R-:W-:Y:S01]  /*d850*/  UIMAD.WIDE.U32 UR8, UR8, UR9, URZ ;  /* 0x00000009080872a5 */ /* 0x000fe2000f8e003f */
[----:B------:R-:W-:Y:S01]  /*d860*/  ULDC UR7, c[0x0][0x14] ;  /* 0x0000050000077ab9 */ /* 0x000fe20000000800 */
[----:B------:R-:W-:Y:S02]  /*d870*/  USHF.R.S32.HI UR19, URZ, 0x6, UR11 ;  /* 0x000000063f137899 */ /* 0x000fe4000801140b */
[----:B------:R-:W-:Y:S02]  /*d880*/  UIMAD.WIDE.U32 UR22, UR8, UR7, URZ ;  /* 0x00000007081672a5 */ /* 0x000fe4000f8e003f */
[----:B------:R-:W-:Y:S02]  /*d890*/  UIMAD UR13, UR9, UR7, URZ ;  /* 0x00000007090d72a4 */ /* 0x000fe4000f8e023f */
[----:B------:R-:W-:Y:S01]  /*d8a0*/  ULOP3.LUT UR26, UR56, 0x2, URZ, 0xfc, !UPT ;  /* 0x00000002381a7892 */ /* 0x000fe2000f8efc3f */
[----:B0-----:R-:W-:Y:S01]  /*d8b0*/  LOP3.LUT R10, R10, 0x1, RZ, 0xc0, !PT ;  /* 0x000000010a0a7812 */ /* 0x001fe200078ec0ff */
[----:B------:R-:W-:-:S02]  /*d8c0*/  UIADD3 UR13, UR23, UR13, URZ ;  /* 0x0000000d170d7290 */ /* 0x000fc4000fffe03f */
[----:B------:R-:W-:Y:S02]  /*d8d0*/  UIADD3 UR27, UR19, 0x1, URZ ;  /* 0x00000001131b7890 */ /* 0x000fe4000fffe03f */
[----:B------:R-:W-:Y:S01]  /*d8e0*/  IMAD R0, R10, R7, 0x20180 ;  /* 0x000201800a007424 */ /* 0x000fe200078e0207 */
[----:B------:R-:W-:-:S09]  /*d8f0*/  ULDC.64 UR24, c[0x0][0x198] ;  /* 0x0000660000187ab9 */ /* 0x000fd20000000a00 */
.L_x_406:
[----:B------:R-:W-:-:S03]  /*d900*/  UMOV UR7, 0xffffffff ;  /* 0xffffffff00077882 */ /* 0x000fc60000000000 */
[----:B------:R-:W-:Y:S05]  /*d910*/  BRA.DIV UR7, `(.L_x_396) ;  /* 0x0000001207547947 */ /* 0x000fea000b800000 */
[----:B------:R-:W-:-:S13]  /*d920*/  ELECT P6, URZ, PT ;  /* 0x00000000003f782f */ /* 0x000fda00038c0000 */
.L_x_421:
[----:B------:R-:W0:Y:S01]  /*d930*/  LDC R6, c[0x0][0x28c] ;  /* 0x0000a300ff067b82 */ /* 0x000e220000000800 */
[----:B------:R-:W-:Y:S01]  /*d940*/  BSSY B1, `(.L_x_397) ;  /* 0x000003a000017945 */ /* 0x000fe20003800000 */
[----:B0-----:R-:W-:-:S13]  /*d950*/  ISETP.LT.OR P6, PT, R6, 0x1, !P6 ;  /* 0x000000010600780c */ /* 0x001fda00077c1670 */
[----:B------:R-:W-:Y:S05]  /*d960*/  @P6 BRA `(.L_x_398) ;  /* 0x0000000000dc6947 */ /* 0x000fea0003800000 */
[----:B------:R-:W-:Y:S02]  /*d970*/  IMAD R6, R5, 0x2, R10 ;  /* 0x0000000205067824 */ /* 0x000fe400078e020a */
[----:B------:R-:W-:Y:S02]  /*d980*/  IMAD.SHL.U32 R13, R4, 0x100, RZ ;  /* 0x00000100040d7824 */ /* 0x000fe400078e00ff */
[----:B------:R-:W-:Y:S02]  /*d990*/  IMAD.MOV.U32 R18, RZ, RZ, RZ ;  /* 0x000000ffff127224 */ /* 0x000fe400078e00ff */
[----:B------:R-:W-:Y:S02]  /*d9a0*/  IMAD.U32 R19, RZ, RZ, UR27 ;  /* 0x0000001bff137e24 */ /* 0x000fe4000f8e00ff */
[----:B------:R-:W-:Y:S02]  /*d9b0*/  IMAD.MOV.U32 R4, RZ, RZ, R12 ;  /* 0x000000ffff047224 */ /* 0x000fe400078e000c */
[----:B------:R-:W-:-:S02]  /*d9c0*/  IMAD.MOV.U32 R5, RZ, RZ, R11 ;  /* 0x000000ffff057224 */ /* 0x000fc400078e000b */
[----:B------:R-:W-:-:S07]  /*d9d0*/  IMAD R9, R6, 0x58, RZ ;  /* 0x0000005806097824 */ /* 0x000fce00078e02ff */
.L_x_401:
[----:B------:R-:W0:Y:S01]  /*d9e0*/  S2R R7, SR_CgaCtaId ;  /* 0x0000000000077919 */ /* 0x000e220000008800 */
[----:B------:R-:W-:Y:S02]  /*d9f0*/  MOV R6, 0x400 ;  /* 0x0000040000067802 */ /* 0x000fe40000000f00 */
[----:B------:R-:W-:Y:S02]  /*da00*/  LOP3.LUT P1, RZ, R2, 0x7f, RZ, 0xc0, !PT ;  /* 0x0000007f02ff7812 */ /* 0x000fe4000782c0ff */
[----:B0-----:R-:W-:Y:S02]  /*da10*/  LEA R14, R7, R6, 0x18 ;  /* 0x00000006070e7211 */ /* 0x001fe400078ec0ff */
[----:B------:R-:W-:-:S09]  /*da20*/  SHF.L.U32 R6, R4, 0x1f, RZ ;  /* 0x0000001f04067819 */ /* 0x000fd200000006ff */
[----:B------:R-:W0:Y:S01]  /*da30*/  @!P1 LDC R7, c[0x0][0x500] ;  /* 0x00014000ff079b82 */ /* 0x000e220000000800 */
[----:B------:R-:W-:-:S04]  /*da40*/  IMAD R15, R5, 0x8, R14 ;  /* 0x00000008050f7824 */ /* 0x000fc800078e020e */
[----:B------:R-:W1:Y:S02]  /*da50*/  SYNCS.PHASECHK.TRANS64.TRYWAIT P0, [R15+URZ+0x40], R6 ;  /* 0x000040060f0075a7 */ /* 0x000e64000800017f */
[----:B-1----:R-:W-:Y:S05]  /*da60*/  @!P0 BRA `(.L_x_399) ;  /* 0x0000001000208947 */ /* 0x002fea0003800000 */
.L_x_422:
[----:B------:R-:W-:Y:S01]  /*da70*/  UPRMT UR7, UR26, 0x9910, URZ ;  /* 0x000099101a077896 */ /* 0x000fe2000800003f */
[----:B0-----:R0:W-:Y:S03]  /*da80*/  @!P1 SYNCS.ARRIVE.TRANS64 RZ, [R15+URZ], R7 ;  /* 0x000000070fff99a7 */ /* 0x0011e6000800003f */
[----:B------:R-:W-:-:S06]  /*da90*/  UISETP.NE.AND UP0, UPT, UR7, 0x2, UPT ;  /* 0x000000020700788c */ /* 0x000fcc000bf05270 */
[----:B------:R-:W-:-:S13]  /*daa0*/  PLOP3.LUT P0, PT, PT, PT, UP0, 0x80, 0x0 ;  /* 0x000000000000781c */ /* 0x000fda0003f0f008 */
[----:B0-----:R-:W-:Y:S05]  /*dab0*/  @P0 BRA `(.L_x_400) ;  /* 0x0000000000040947 */ /* 0x001fea0003800000 */
[----:B------:R-:W-:Y:S01]  /*dac0*/  BPT.TRAP 0x1 ;  /* 0x000000040000795c */ /* 0x000fe20000300000 */
.L_x_400:
[C---:B-1----:R-:W-:Y:S01]  /*dad0*/  IMAD R6, R5.reuse, 0x4000, R14 ;  /* 0x0000400005067824 */ /* 0x042fe200078e020e */
[----:B------:R-:W-:Y:S01]  /*dae0*/  R2UR UR20, R14 ;  /* 0x000000000e1472ca */ /* 0x000fe200000e0000 */
[----:B------:R-:W-:Y:S01]  /*daf0*/  IMAD R7, R5, 0x2c00, R0 ;  /* 0x00002c0005077824 */ /* 0x000fe200078e0200 */
[----:B------:R-:W-:Y:S01]  /*db00*/  R2UR UR9, R15 ;  /* 0x000000000f0972ca */ /* 0x000fe200000e0000 */
[----:B------:R-:W-:Y:S01]  /*db10*/  VIADD R19, R19, 0xffffffff ;  /* 0xffffffff13137836 */ /* 0x000fe20000000000 */
[----:B------:R-:W-:Y:S01]  /*db20*/  R2UR UR7, R6 ;  /* 0x00000000060772ca */ /* 0x000fe200000e0000 */
[----:B------:R-:W-:Y:S01]  /*db30*/  UIADD3 UR14, UP0, UR24, 0xf0, URZ ;  /* 0x000000f0180e7890 */ /* 0x000fe2000ff1e03f */
[----:B------:R-:W-:Y:S01]  /*db40*/  R2UR UR8, R7 ;  /* 0x00000000070872ca */ /* 0x000fe200000e0000 */
[----:B------:R-:W-:Y:S01]  /*db50*/  UIADD3 UR28, UP1, UR24, 0x1f0, URZ ;  /* 0x000001f0181c7890 */ /* 0x000fe2000ff3e03f */
[----:B------:R-:W-:Y:S01]  /*db60*/  R2UR UR11, R13 ;  /* 0x000000000d0b72ca */ /* 0x000fe200000e0000 */
[----:B------:R-:W-:Y:S01]  /*db70*/  UIADD3.X UR15, URZ, UR25, URZ, UP0, !UPT ;  /* 0x000000193f0f7290 */ /* 0x000fe200087fe43f */
[----:B------:R-:W-:Y:S01]  /*db80*/  R2UR UR10, R18 ;  /* 0x00000000120a72ca */ /* 0x000fe200000e0000 */
[----:B------:R-:W-:Y:S01]  /*db90*/  VIADD R5, R5, 0x1 ;  /* 0x0000000105057836 */ /* 0x000fe20000000000 */
[----:B------:R-:W-:Y:S01]  /*dba0*/  R2UR UR12, R8 ;  /* 0x00000000080c72ca */ /* 0x000fe200000e0000 */
[----:B------:R-:W-:Y:S01]  /*dbb0*/  UIADD3.X UR29, URZ, UR25, URZ, UP1, !UPT ;  /* 0x000000193f1d7290 */ /* 0x000fe20008ffe43f */
[----:B------:R-:W-:Y:S01]  /*dbc0*/  R2UR UR21, R9 ;  /* 0x00000000091572ca */ /* 0x000fe200000e0000 */
[----:B------:R-:W-:Y:S01]  /*dbd0*/  UMOV UR16, 0x0 ;  /* 0x0000000000107882 */ /* 0x000fe20000000000 */
[----:B------:R-:W-:Y:S01]  /*dbe0*/  ISETP.GT.AND P1, PT, R19, 0x1, PT ;  /* 0x000000011300780c */ /* 0x000fe20003f24270 */
[----:B------:R-:W-:Y:S01]  /*dbf0*/  UIADD3 UR18, UR7, 0x180, URZ ;  /* 0x0000018007127890 */ /* 0x000fe2000fffe03f */
[C---:B------:R-:W-:Y:S01]  /*dc00*/  ISETP.NE.AND P0, PT, R5.reuse, 0x8, PT ;  /* 0x000000080500780c */ /* 0x040fe20003f05270 */
[----:B------:R-:W-:Y:S01]  /*dc10*/  UIADD3 UR7, UR20, UR8, URZ ;  /* 0x0000000814077290 */ /* 0x000fe2000fffe03f */
[----:B------:R-:W-:Y:S01]  /*dc20*/  VIADD R18, R18, 0x40 ;  /* 0x0000004012127836 */ /* 0x000fe20000000000 */
[----:B------:R-:W-:Y:S01]  /*dc30*/  UMOV UR17, 0x10000000 ;  /* 0x1000000000117882 */ /* 0x000fe20000000000 */
[----:B------:R-:W-:Y:S01]  /*dc40*/  UMOV UR30, 0x30000 ;  /* 0x00030000001e7882 */ /* 0x000fe20000000000 */
[----:B------:R-:W-:Y:S01]  /*dc50*/  SEL R7, RZ, 0x1, P0 ;  /* 0x00000001ff077807 */ /* 0x000fe20000000000 */
[----:B------:R-:W-:Y:S01]  /*dc60*/  UMOV UR8, UR18 ;  /* 0x0000001200087c82 */ /* 0x000fe20008000000 */
[----:B------:R-:W-:Y:S01]  /*dc70*/  SEL R5, R5, RZ, P0 ;  /* 0x000000ff05057207 */ /* 0x000fe20000000000 */
[----:B------:R0:W-:Y:S01]  /*dc80*/  UTMALDG.3D [UR8], [UR14], desc[UR16] ;  /* 0x000010080e0075b4 */ /* 0x0001e20008011000 */
[----:B------:R-:W-:Y:S01]  /*dc90*/  LOP3.LUT R4, R4, R7, RZ, 0x3c, !PT ;  /* 0x0000000704047212 */ /* 0x000fe200078e3cff */
[----:B0-----:R-:W-:Y:S01]  /*dca0*/  UMOV UR11, UR21 ;  /* 0x00000015000b7c82 */ /* 0x001fe20008000000 */
[----:B------:R-:W-:-:S02]  /*dcb0*/  UMOV UR8, UR7 ;  /* 0x0000000700087c82 */ /* 0x000fc40008000000 */
[----:B------:R0:W-:Y:S02]  /*dcc0*/  UTMALDG.3D.MULTICAST [UR8], [UR28], UR30, desc[UR16] ;  /* 0x000010081c0073b4 */ /* 0x0001e4000801181e */
[----:B0-----:R-:W-:Y:S05]  /*dcd0*/  @P1 BRA `(.L_x_401) ;  /* 0xfffffffc00401947 */ /* 0x001fea000383ffff */
.L_x_398:
[----:B------:R-:W-:Y:S05]  /*dce0*/  BSYNC B1 ;  /* 0x0000000000017941 */ /* 0x000fea0003800000 */
.L_x_397:
[----:B------:R-:W-:Y:S01]  /*dcf0*/  LOP3.LUT P2, RZ, R3, 0xff, RZ, 0xc0, !PT ;  /* 0x000000ff03ff7812 */ /* 0x000fe2000784c0ff */
[----:B------:R-:W-:Y:S01]  /*dd00*/  VIADD R11, R11, UR19 ;  /* 0x000000130b0b7c36 */ /* 0x000fe20008000000 */
[----:B------:R-:W-:Y:S01]  /*dd10*/  ULDC.64 UR8, c[0x0][0x650] ;  /* 0x0001940000087ab9 */ /* 0x000fe20000000a00 */
[----:B------:R-:W-:Y:S01]  /*dd20*/  IMAD.U32 R6, RZ, RZ, UR19 ;  /* 0x00000013ff067e24 */ /* 0x000fe2000f8e00ff */
[----:B------:R-:W-:Y:S01]  /*dd30*/  BSSY B1, `(.L_x_402) ;  /* 0x0000071000017945 */ /* 0x000fe20003800000 */
[----:B------:R-:W-:Y:S01]  /*dd40*/  IMAD.MOV.U32 R8, RZ, RZ, -0x1 ;  /* 0xffffffffff087424 */ /* 0x000fe200078e00ff */
[----:B------:R-:W-:Y:S02]  /*dd50*/  SHF.R.U32.HI R3, RZ, 0x3, R11 ;  /* 0x00000003ff037819 */ /* 0x000fe4000001160b */
[----:B------:R-:W-:Y:S02]  /*dd60*/  ISETP.GT.U32.AND P0, PT, R11, 0x7, PT ;  /* 0x000000070b00780c */ /* 0x000fe40003f04070 */
[----:B------:R-:W-:-:S02]  /*dd70*/  LOP3.LUT R3, R3, 0x1, RZ, 0xc0, !PT ;  /* 0x0000000103037812 */ /* 0x000fc400078ec0ff */
[----:B------:R-:W-:Y:S01]  /*dd80*/  ISETP.LT.U32.AND P0, PT, R6, 0x8, P0 ;  /* 0x000000080600780c */ /* 0x000fe20000701070 */
[----:B------:R-:W0:Y:S01]  /*dd90*/  @P2 S2R R5, SR_CgaCtaId ;  /* 0x0000000000052919 */ /* 0x000e220000008800 */
[----:B------:R-:W-:Y:S02]  /*dda0*/  @P2 MOV R4, 0x400 ;  /* 0x0000040000042802 */ /* 0x000fe40000000f00 */
[----:B------:R-:W-:Y:S01]  /*ddb0*/  ISETP.NE.U32.AND P1, PT, R3, 0x1, PT ;  /* 0x000000010300780c */ /* 0x000fe20003f25070 */
[----:B------:R-:W-:Y:S01]  /*ddc0*/  IMAD.U32 R3, RZ, RZ, UR19 ;  /* 0x00000013ff037e24 */ /* 0x000fe2000f8e00ff */
[----:B------:R-:W-:Y:S02]  /*ddd0*/  PRMT R6, RZ, 0x7610, R6 ;  /* 0x00007610ff067816 */ /* 0x000fe40000000006 */
[----:B------:R-:W-:Y:S02]  /*dde0*/  LOP3.LUT R11, R11, 0x7, RZ, 0xc0, !PT ;  /* 0x000000070b0b7812 */ /* 0x000fe400078ec0ff */
[----:B------:R-:W-:-:S02]  /*ddf0*/  ISETP.GT.U32.AND P1, PT, R3, 0x7, !P1 ;  /* 0x000000070300780c */ /* 0x000fc40004f24070 */
[----:B------:R-:W-:Y:S02]  /*de00*/  SEL R3, RZ, 0x1, !P0 ;  /* 0x00000001ff037807 */ /* 0x000fe40004000000 */
[----:B0-----:R-:W-:Y:S01]  /*de10*/  @P2 LEA R4, R5, R4, 0x18 ;  /* 0x0000000405042211 */ /* 0x001fe200078ec0ff */
[----:B------:R-:W-:-:S03]  /*de20*/  IMAD.MOV.U32 R5, RZ, RZ, -0x1 ;  /* 0xffffffffff057424 */ /* 0x000fc600078e00ff */
[----:B------:R0:W-:Y:S01]  /*de30*/  @P2 SYNCS.ARRIVE.TRANS64.A1T0 RZ, [R4+URZ+0x98], RZ ;  /* 0x000098ff04ff29a7 */ /* 0x0001e2000810003f */
[----:B------:R-:W-:-:S04]  /*de40*/  IADD3 R16, P2, R16, UR22, RZ ;  /* 0x0000001610107c10 */ /* 0x000fc8000ff5e0ff */
[----:B------:R-:W-:Y:S02]  /*de50*/  IADD3.X R17, R17, UR13, RZ, P2, !PT ;  /* 0x0000000d11117c10 */ /* 0x000fe400097fe4ff */
[----:B------:R-:W-:Y:S02]  /*de60*/  ISETP.GE.U32.AND P2, PT, R16, UR8, PT ;  /* 0x0000000810007c0c */ /* 0x000fe4000bf46070 */
[----:B0-----:R-:W-:Y:S02]  /*de70*/  SEL R4, RZ, 0x1, !P1 ;  /* 0x00000001ff047807 */ /* 0x001fe40004800000 */
[----:B------:R-:W-:Y:S02]  /*de80*/  ISETP.GE.U32.AND.EX P0, PT, R17, UR9, PT, P2 ;  /* 0x0000000911007c0c */ /* 0x000fe4000bf06120 */
[--C-:B------:R-:W-:Y:S01]  /*de90*/  LOP3.LUT R12, R4, R12, R3.reuse, 0x96, !PT ;  /* 0x0000000c040c7212 */ /* 0x100fe200078e9603 */
[----:B------:R-:W-:Y:S01]  /*dea0*/  IMAD.MOV.U32 R4, RZ, RZ, -0x1 ;  /* 0xffffffffff047424 */ /* 0x000fe200078e00ff */
[----:B------:R-:W-:-:S09]  /*deb0*/  PRMT R3, RZ, 0x7610, R3 ;  /* 0x00007610ff037816 */ /* 0x000fd20000000003 */
[----:B------:R-:W-:Y:S05]  /*dec0*/  @P0 BRA `(.L_x_403) ;  /* 0x00000004005c0947 */ /* 0x000fea0003800000 */
[----:B------:R-:W-:Y:S01]  /*ded0*/  ULDC.64 UR8, c[0x0][0x628] ;  /* 0x00018a0000087ab9 */ /* 0x000fe20000000a00 */
[----:B------:R-:W0:Y:S01]  /*dee0*/  S2R R14, SR_CTAID.X ;  /* 0x00000000000e7919 */ /* 0x000e220000002500 */
[----:B------:R-:W-:Y:S01]  /*def0*/  ISETP.NE.U32.AND P0, PT, RZ, UR8, PT ;  /* 0x00000008ff007c0c */ /* 0x000fe2000bf05070 */
[----:B------:R-:W-:Y:S01]  /*df00*/  ULDC UR10, c[0x0][0x630] ;  /* 0x00018c00000a7ab9 */ /* 0x000fe20000000800 */
[----:B------:R-:W-:Y:S01]  /*df10*/  IMAD.MOV.U32 R4, RZ, RZ, R16 ;  /* 0x000000ffff047224 */ /* 0x000fe200078e0010 */
[----:B------:R-:W1:Y:S01]  /*df20*/  S2R R13, SR_CTAID.Y ;  /* 0x00000000000d7919 */ /* 0x000e620000002600 */
[----:B------:R-:W-:Y:S01]  /*df30*/  ISETP.NE.AND.EX P0, PT, RZ, UR9, PT, P0 ;  /* 0x00000009ff007c0c */ /* 0x000fe2000bf05300 */
[----:B------:R-:W-:-:S12]  /*df40*/  IMAD.MOV.U32 R5, RZ, RZ, R17 ;  /* 0x000000ffff057224 */ /* 0x000fd800078e0011 */
[----:B------:R-:W-:Y:S05]  /*df50*/  @!P0 BRA `(.L_x_404) ;  /* 0x0000000000288947 */ /* 0x000fea0003800000 */
[----:B------:R-:W-:Y:S02]  /*df60*/  ULDC UR7, c[0x0][0x634] ;  /* 0x00018d0000077ab9 */ /* 0x000fe40000000800 */
[----:B------:R-:W-:-:S05]  /*df70*/  IADD3 R9, P0, R16, UR7, RZ ;  /* 0x0000000710097c10 */ /* 0x000fca000ff1e0ff */
[----:B------:R-:W-:-:S04]  /*df80*/  IMAD.X R15, RZ, RZ, R17, P0 ;  /* 0x000000ffff0f7224 */ /* 0x000fc800000e0611 */
[----:B------:R-:W-:-:S04]  /*df90*/  IMAD.WIDE.U32 R6, R15, UR8, RZ ;  /* 0x000000080f067c25 */ /* 0x000fc8000f8e00ff */
[----:B------:R-:W-:-:S04]  /*dfa0*/  IMAD.WIDE.U32 R6, P0, R9, UR9, R6 ;  /* 0x0000000909067c25 */ /* 0x000fc8000f800006 */
[----:B------:R-:W-:-:S04]  /*dfb0*/  IMAD.WIDE.U32 R8, R9, UR8, RZ ;  /* 0x0000000809087c25 */ /* 0x000fc8000f8e00ff */
[----:B------:R-:W-:Y:S01]  /*dfc0*/  IMAD.X R5, RZ, RZ, RZ, P0 ;  /* 0x000000ffff057224 */ /* 0x000fe200000e06ff */
[----:B------:R-:W-:Y:S01]  /*dfd0*/  IADD3 RZ, P0, R9, R6, RZ ;  /* 0x0000000609ff7210 */ /* 0x000fe20007f1e0ff */
[----:B------:R-:W-:-:S04]  /*dfe0*/  IMAD.MOV.U32 R4, RZ, RZ, R7 ;  /* 0x000000ffff047224 */ /* 0x000fc800078e0007 */
[----:B------:R-:W-:-:S08]  /*dff0*/  IMAD.WIDE.U32.X R4, R15, UR9, R4, P0 ;  /* 0x000000090f047c25 */ /* 0x000fd000080e0404 */
.L_x_404:
[--C-:B------:R-:W-:Y:S01]  /*e000*/  SHF.R.U64 R8, R4, UR10, R5.reuse ;  /* 0x0000000a04087c19 */ /* 0x100fe20008001205 */
[----:B------:R-:W-:Y:S01]  /*e010*/  ULDC.64 UR8, c[0x0][0x620] ;  /* 0x0001880000087ab9 */ /* 0x000fe20000000a00 */
[----:B------:R-:W-:Y:S01]  /*e020*/  SHF.R.U32.HI R4, RZ, UR10, R5 ;  /* 0x0000000aff047c19 */ /* 0x000fe20008011605 */
[----:B------:R-:W-:Y:S01]  /*e030*/  ULDC UR7, c[0x0][0x150] ;  /* 0x0000540000077ab9 */ /* 0x000fe20000000800 */
[----:B------:R-:W-:Y:S01]  /*e040*/  IADD3 R7, P0, RZ, -R8, RZ ;  /* 0x80000008ff077210 */ /* 0x000fe20007f1e0ff */
[----:B------:R-:W2:Y:S01]  /*e050*/  LDC R23, c[0x0][0x144] ;  /* 0x00005100ff177b82 */ /* 0x000ea20000000800 */
[----:B------:R-:W-:Y:S01]  /*e060*/  ULDC.64 UR10, c[0x0][0x640] ;  /* 0x00019000000a7ab9 */ /* 0x000fe20000000a00 */
[----:B------:R-:W-:Y:S02]  /*e070*/  UISETP.NE.AND UP0, UPT, UR61, URZ, UPT ;  /* 0x0000003f3d00728c */ /* 0x000fe4000bf05270 */
[----:B------:R-:W-:Y:S01]  /*e080*/  IMAD.X R4, RZ, RZ, ~R4, P0 ;  /* 0x000000ffff047224 */ /* 0x000fe200000e0e04 */
[----:B------:R-:W-:-:S03]  /*e090*/  ISETP.NE.U32.AND P0, PT, RZ, UR10, PT ;  /* 0x0000000aff007c0c */ /* 0x000fc6000bf05070 */
[----:B------:R-:W-:Y:S01]  /*e0a0*/  IMAD R6, R4, UR8, RZ ;  /* 0x0000000804067c24 */ /* 0x000fe2000f8e02ff */
[----:B------:R-:W3:Y:S01]  /*e0b0*/  LDC R18, c[0x0][0x148] ;  /* 0x00005200ff127b82 */ /* 0x000ee20000000800 */
[C---:B------:R-:W-:Y:S01]  /*e0c0*/  IMAD.WIDE.U32 R4, R7.reuse, UR8, R16 ;  /* 0x0000000807047c25 */ /* 0x040fe2000f8e0010 */
[----:B------:R-:W-:Y:S01]  /*e0d0*/  ULDC UR8, c[0x0][0x154] ;  /* 0x0000550000087ab9 */ /* 0x000fe20000000800 */
[----:B------:R-:W-:Y:S02]  /*e0e0*/  ISETP.NE.AND.EX P0, PT, RZ, UR11, PT, P0 ;  /* 0x0000000bff007c0c */ /* 0x000fe4000bf05300 */
[----:B------:R-:W-:Y:S01]  /*e0f0*/  IMAD R7, R7, UR9, R6 ;  /* 0x0000000907077c24 */ /* 0x000fe2000f8e0206 */
[----:B0-----:R-:W-:Y:S01]  /*e100*/  I2FP.F32.U32 R6, R14 ;  /* 0x0000000e00067245 */ /* 0x001fe20000201000 */
[----:B------:R-:W-:Y:S01]  /*e110*/  ULDC UR9, c[0x0][0x608] ;  /* 0x0001820000097ab9 */ /* 0x000fe20000000800 */
[----:B------:R-:W-:Y:S01]  /*e120*/  PLOP3.LUT P2, PT, PT, PT, UP0, 0x80, 0x0 ;  /* 0x000000000000781c */ /* 0x000fe20003f4f008 */
[----:B------:R-:W-:-:S02]  /*e130*/  IMAD.IADD R5, R5, 0x1, R7 ;  /* 0x0000000105057824 */ /* 0x000fc400078e0207 */
[----:B------:R-:W-:Y:S01]  /*e140*/  FMUL R6, R6, UR7 ;  /* 0x0000000706067c20 */ /* 0x000fe20008400000 */
[----:B------:R-:W-:Y:S02]  /*e150*/  ULDC UR7, c[0x0][0x618] ;  /* 0x0001860000077ab9 */ /* 0x000fe40000000800 */
[--C-:B------:R-:W-:Y:S02]  /*e160*/  SHF.R.U64 R9, R4, UR7, R5.reuse ;  /* 0x0000000704097c19 */ /* 0x100fe40008001205 */
[----:B-1----:R-:W-:Y:S01]  /*e170*/  I2FP.F32.U32 R4, R13 ;  /* 0x0000000d00047245 */ /* 0x002fe20000201000 */
[----:B------:R-:W0:Y:S04]  /*e180*/  F2I.U32.TRUNC.NTZ R6, R6 ;  /* 0x0000000600067305 */ /* 0x000e28000020f000 */
[----:B------:R-:W-:Y:S01]  /*e190*/  FMUL R7, R4, UR8 ;  /* 0x0000000804077c20 */ /* 0x000fe20008400000 */
[----:B------:R-:W-:Y:S01]  /*e1a0*/  SHF.R.U32.HI R4, RZ, UR7, R5 ;  /* 0x00000007ff047c19 */ /* 0x000fe20008011605 */
[----:B------:R-:W-:-:S02]  /*e1b0*/  ULDC UR7, c[0x0][0x658] ;  /* 0x0001960000077ab9 */ /* 0x000fc40000000800 */
[----:B------:R1:W4:Y:S01]  /*e1c0*/  F2I.U32.TRUNC.NTZ R20, R7 ;  /* 0x0000000700147305 */ /* 0x000322000020f000 */
[--C-:B------:R-:W-:Y:S02]  /*e1d0*/  SHF.R.U64 R19, R9, UR9, R4.reuse ;  /* 0x0000000909137c19 */ /* 0x100fe40008001204 */
[----:B------:R-:W-:-:S04]  /*e1e0*/  SHF.R.U32.HI R4, RZ, UR9, R4 ;  /* 0x00000009ff047c19 */ /* 0x000fc80008011604 */
[----:B------:R-:W-:Y:S01]  /*e1f0*/  SHF.R.U64 R15, R19, UR7, R4 ;  /* 0x00000007130f7c19 */ /* 0x000fe20008001204 */
[----:B0-----:R-:W-:Y:S01]  /*e200*/  IMAD.MOV R6, RZ, RZ, -R6 ;  /* 0x000000ffff067224 */ /* 0x001fe200078e0a06 */
[----:B------:R-:W-:-:S03]  /*e210*/  SHF.R.U32.HI R21, RZ, UR7, R4 ;  /* 0x00000007ff157c19 */ /* 0x000fc60008011604 */
[----:B--2---:R-:W-:Y:S02]  /*e220*/  IMAD R14, R23, R6, R14 ;  /* 0x00000006170e7224 */ /* 0x004fe400078e020e */
[----:B------:R-:W-:Y:S02]  /*e230*/  IMAD.MOV.U32 R4, RZ, RZ, R15 ;  /* 0x000000ffff047224 */ /* 0x000fe400078e000f */
[----:B------:R-:W-:Y:S01]  /*e240*/  IMAD.MOV.U32 R5, RZ, RZ, R21 ;  /* 0x000000ffff057224 */ /* 0x000fe200078e0015 */
[----:B-1--4-:R-:W-:Y:S06]  /*e250*/  @!P0 BRA `(.L_x_405) ;  /* 0x0000000000288947 */ /* 0x012fec0003800000 */
[----:B------:R-:W-:Y:S02]  /*e260*/  ULDC UR7, c[0x0][0x64c] ;  /* 0x0001930000077ab9 */ /* 0x000fe40000000800 */
[----:B------:R-:W-:-:S05]  /*e270*/  IADD3 R5, P0, R15, UR7, RZ ;  /* 0x000000070f057c10 */ /* 0x000fca000ff1e0ff */
[----:B------:R-:W-:-:S04]  /*e280*/  IMAD.X R21, RZ, RZ, R21, P0 ;  /* 0x000000ffff157224 */ /* 0x000fc800000e0615 */
[----:B------:R-:W-:-:S04]  /*e290*/  IMAD.WIDE.U32 R6, R21, UR10, RZ ;  /* 0x0000000a15067c25 */ /* 0x000fc8000f8e00ff */
[----:B------:R-:W-:-:S04]  /*e2a0*/  IMAD.WIDE.U32 R6, P0, R5, UR11, R6 ;  /* 0x0000000b05067c25 */ /* 0x000fc8000f800006 */
[----:B------:R-:W-:-:S04]  /*e2b0*/  IMAD.WIDE.U32 R4, R5, UR10, RZ ;  /* 0x0000000a05047c25 */ /* 0x000fc8000f8e00ff */
[----:B------:R-:W-:Y:S01]  /*e2c0*/  IMAD.MOV.U32 R4, RZ, RZ, R7 ;  /* 0x000000ffff047224 */ /* 0x000fe200078e0007 */
[----:B------:R-:W-:Y:S01]  /*e2d0*/  IADD3 RZ, P1, R5, R6, RZ ;  /* 0x0000000605ff7210 */ /* 0x000fe20007f3e0ff */
[----:B------:R-:W-:-:S04]  /*e2e0*/  IMAD.X R5, RZ, RZ, RZ, P0 ;  /* 0x000000ffff057224 */ /* 0x000fc800000e06ff */
[----:B------:R-:W-:-:S08]  /*e2f0*/  IMAD.WIDE.U32.X R4, R21, UR11, R4, P1 ;  /* 0x0000000b15047c25 */ /* 0x000fd000088e0404 */
.L_x_405:
[----:B------:R-:W-:Y:S01]  /*e300*/  ULDC UR7, c[0x0][0x648] ;  /* 0x0001920000077ab9 */ /* 0x000fe20000000800 */
[----:B------:R-:W-:Y:S01]  /*e310*/  LOP3.LUT R19, R19, UR6, RZ, 0xc0, !PT ;  /* 0x0000000613137c12 */ /* 0x000fe2000f8ec0ff */
[----:B------:R-:W-:Y:S01]  /*e320*/  IMAD.MOV R20, RZ, RZ, -R20 ;  /* 0x000000ffff147224 */ /* 0x000fe200078e0a14 */
[----:B------:R-:W-:Y:S01]  /*e330*/  SHF.R.U64 R4, R4, UR7, R5 ;  /* 0x0000000704047c19 */ /* 0x000fe20008001205 */
[----:B------:R-:W-:Y:S01]  /*e340*/  ULDC UR7, c[0x0][0x638] ;  /* 0x00018e0000077ab9 */ /* 0x000fe20000000800 */
[----:B------:R-:W-:Y:S01]  /*e350*/  UISETP.NE.AND UP0, UPT, UR61, URZ, UPT ;  /* 0x0000003f3d00728c */ /* 0x000fe2000bf05270 */
[----:B---3--:R-:W-:Y:S01]  /*e360*/  @P2 IMAD R14, R18, R20, R13 ;  /* 0x00000014120e2224 */ /* 0x008fe200078e020d */
[----:B------:R-:W-:Y:S01]  /*e370*/  ULDC UR8, c[0x0][0x610] ;  /* 0x0001840000087ab9 */ /* 0x000fe20000000800 */
[----:B------:R-:W-:Y:S02]  /*e380*/  IMAD.MOV R6, RZ, RZ, -R4 ;  /* 0x000000ffff067224 */ /* 0x000fe400078e0a04 */
[----:B------:R-:W-:Y:S01]  /*e390*/  IMAD R19, R4, UR5, R19 ;  /* 0x0000000504137c24 */ /* 0x000fe2000f8e0213 */
[----:B------:R-:W-:Y:S01]  /*e3a0*/  LOP3.LUT R4, R9, UR4, RZ, 0xc0, !PT ;  /* 0x0000000409047c12 */ /* 0x000fe2000f8ec0ff */
[----:B------:R-:W-:Y:S01]  /*e3b0*/  IMAD R15, R6, UR7, R15 ;  /* 0x00000007060f7c24 */ /* 0x000fe2000f8e020f */
[----:B------:R-:W-:Y:S01]  /*e3c0*/  ULDC UR7, c[0x0][0x600] ;  /* 0x0001800000077ab9 */ /* 0x000fe20000000800 */
[----:B------:R-:W-:Y:S01]  /*e3d0*/  IMAD R14, R19, UR8, R14 ;  /* 0x00000008130e7c24 */ /* 0x000fe2000f8e020e */
[----:B------:R-:W-:Y:S01]  /*e3e0*/  PLOP3.LUT P0, PT, PT, PT, UP0, 0x40, 0x0 ;  /* 0x000000000000781c */ /* 0x000fe20003f0e808 */
[----:B------:R-:W-:Y:S01]  /*e3f0*/  IMAD R15, R15, UR7, R4 ;  /* 0x000000070f0f7c24 */ /* 0x000fe2000f8e0204 */
[----:B------:R-:W-:Y:S01]  /*e400*/  PLOP3.LUT P1, PT, PT, PT, UP0, 0x40, 0x0 ;  /* 0x000000000000781c */ /* 0x000fe20003f2e808 */
[----:B------:R-:W-:-:S03]  /*e410*/  IMAD.MOV.U32 R6, RZ, RZ, 0x1 ;  /* 0x00000001ff067424 */ /* 0x000fc600078e00ff */
[----:B------:R-:W-:Y:S02]  /*e420*/  SEL R5, R15, R14, P0 ;  /* 0x0000000e0f057207 */ /* 0x000fe40000000000 */
[----:B------:R-:W-:-:S07]  /*e430*/  SEL R4, R14, R15, P1 ;  /* 0x0000000f0e047207 */ /* 0x000fce0000800000 */
.L_x_403:
[----:B------:R-:W-:Y:S05]  /*e440*/  BSYNC B1 ;  /* 0x0000000000017941 */ /* 0x000fea0003800000 */
.L_x_402:
[----:B------:R-:W-:-:S13]  /*e450*/  LOP3.LUT P0, RZ, R6, 0xff, RZ, 0xc0, !PT ;  /* 0x000000ff06ff7812 */ /* 0x000fda000780c0ff */
[----:B------:R-:W-:Y:S05]  /*e460*/  @P0 BRA `(.L_x_406) ;  /* 0xfffffff400240947 */ /* 0x000fea000383ffff */
[----:B------:R-:W-:Y:S05]  /*e470*/  BSYNC B0 ;  /* 0x0000000000007941 */ /* 0x000fea0003800000 */
.L_x_395:
[----:B------:R-:W-:-:S03]  /*e480*/  UMOV UR7, 0xffffffff ;  /* 0xffffffff00077882 */ /* 0x000fc60000000000 */
[----:B------:R-:W-:Y:S05]  /*e490*/  BRA.DIV UR7, `(.L_x_407) ;  /* 0x0000000607a87947 */ /* 0x000fea000b800000 */
[----:B------:R-:W-:-:S13]  /*e4a0*/  ELECT P6, URZ, PT ;  /* 0x00000000003f782f */ /* 0x000fda00038c0000 */
.L_x_425:
[----:B------:R-:W-:Y:S04]  /*e4b0*/  BSSY B0, `(.L_x_408) ;  /* 0x0000050000007945 */ /* 0x000fe80003800000 */
[----:B------:R-:W-:Y:S05]  /*e4c0*/  @!P6 BRA `(.L_x_409) ;  /* 0x000000040038e947 */ /* 0x000fea0003800000 */
[----:B------:R-:W-:-:S04]  /*e4d0*/  ULOP3.LUT UR7, UR56, 0x2, URZ, 0xfc, !UPT ;  /* 0x0000000238077892 */ /* 0x000fc8000f8efc3f */
[----:B------:R-:W-:-:S06]  /*e4e0*/  UISETP.NE.AND UP0, UPT, UR7, 0x3, UPT ;  /* 0x000000030700788c */ /* 0x000fcc000bf05270 */
[----:B------:R-:W-:-:S13]  /*e4f0*/  PLOP3.LUT P0, PT, PT, PT, UP0, 0x80, 0x0 ;  /* 0x000000000000781c */ /* 0x000fda0003f0f008 */
[----:B------:R-:W-:Y:S05]  /*e500*/  @!P0 BRA `(.L_x_410) ;  /* 0x0000000000048947 */ /* 0x000fea0003800000 */
[----:B------:R-:W-:Y:S01]  /*e510*/  BPT.TRAP 0x1 ;  /* 0x000000040000795c */ /* 0x000fe20000300000 */
.L_x_410:
[----:B------:R-:W0:Y:S01]  /*e520*/  S2R R3, SR_CgaCtaId ;  /* 0x0000000000037919 */ /* 0x000e220000008800 */
[----:B------:R-:W-:Y:S02]  /*e530*/  MOV R0, 0x400 ;  /* 0x0000040000007802 */ /* 0x000fe40000000f00 */
[----:B------:R-:W-:Y:S02]  /*e540*/  SHF.L.U32 R2, R12, 0x1f, RZ ;  /* 0x0000001f0c027819 */ /* 0x000fe400000006ff */
[----:B0-----:R-:W-:-:S05]  /*e550*/  LEA R0, R3, R0, 0x18 ;  /* 0x0000000003007211 */ /* 0x001fca00078ec0ff */
[----:B------:R-:W-:-:S04]  /*e560*/  VIADD R0, R0, 0x40 ;  /* 0x0000004000007836 */ /* 0x000fc80000000000 */
[C---:B------:R-:W-:Y:S02]  /*e570*/  IMAD R5, R11.reuse, 0x8, R0 ;  /* 0x000000080b057824 */ /* 0x040fe400078e0200 */
[----:B------:R-:W-:Y:S02]  /*e580*/  VIADD R11, R11, 0x1 ;  /* 0x000000010b0b7836 */ /* 0x000fe40000000000 */
[----:B------:R-:W0:Y:S03]  /*e590*/  SYNCS.PHASECHK.TRANS64.TRYWAIT P0, [R5+URZ], R2 ;  /* 0x00000002050075a7 */ /* 0x000e26000800017f */
[----:B------:R-:W-:-:S04]  /*e5a0*/  ISETP.NE.AND P1, PT, R11, 0x8, PT ;  /* 0x000000080b00780c */ /* 0x000fc80003f25270 */
[----:B------:R-:W-:Y:S02]  /*e5b0*/  SEL R3, RZ, 0x1, P1 ;  /* 0x00000001ff037807 */ /* 0x000fe40000800000 */
[----:B------:R-:W-:Y:S02]  /*e5c0*/  SEL R11, R11, RZ, P1 ;  /* 0x000000ff0b0b7207 */ /* 0x000fe40000800000 */
[----:B------:R-:W-:-:S03]  /*e5d0*/  LOP3.LUT R12, R12, R3, RZ, 0x3c, !PT ;  /* 0x000000030c0c7212 */ /* 0x000fc600078e3cff */
[----:B------:R-:W-:Y:S01]  /*e5e0*/  IMAD R7, R11, 0x8, R0 ;  /* 0x000000080b077824 */ /* 0x000fe200078e0200 */
[----:B------:R-:W-:Y:S01]  /*e5f0*/  SHF.L.U32 R4, R12, 0x1f, RZ ;  /* 0x0000001f0c047819 */ /* 0x000fe200000006ff */
[----:B0-----:R-:W-:Y:S06]  /*e600*/  @!P0 BRA `(.L_x_411) ;  /* 0x00000004006c8947 */ /* 0x001fec0003800000 */
.L_x_426:
[----:B------:R-:W1:Y:S01]  /*e610*/  SYNCS.PHASECHK.TRANS64.TRYWAIT P0, [R7+URZ], R4 ;  /* 0x00000004070075a7 */ /* 0x000e62000800017f */
[----:B0-----:R-:W-:-:S05]  /*e620*/  VIADD R2, R11, 0x1 ;  /* 0x000000010b027836 */ /* 0x001fca0000000000 */
[----:B------:R-:W-:-:S04]  /*e630*/  ISETP.NE.AND P1, PT, R2, 0x8, PT ;  /* 0x000000080200780c */ /* 0x000fc80003f25270 */
[----:B------:R-:W-:Y:S02]  /*e640*/  SEL R3, RZ, 0x1, P1 ;  /* 0x00000001ff037807 */ /* 0x000fe40000800000 */
[----:B------:R-:W-:Y:S02]  /*e650*/  SEL R9, R2, RZ, P1 ;  /* 0x000000ff02097207 */ /* 0x000fe40000800000 */
[----:B------:R-:W-:-:S03]  /*e660*/  LOP3.LUT R12, R12, R3, RZ, 0x3c, !PT ;  /* 0x000000030c0c7212 */ /* 0x000fc600078e3cff */
[----:B------:R-:W-:Y:S01]  /*e670*/  IMAD R6, R9, 0x8, R0 ;  /* 0x0000000809067824 */ /* 0x000fe200078e0200 */
[----:B------:R-:W-:Y:S01]  /*e680*/  SHF.L.U32 R5, R12, 0x1f, RZ ;  /* 0x0000001f0c057819 */ /* 0x000fe200000006ff */
[----:B-1----:R-:W-:Y:S06]  /*e690*/  @!P0 BRA `(.L_x_412) ;  /* 0x00000004005c8947 */ /* 0x002fec0003800000 */
.L_x_427:
[----:B------:R-:W1:Y:S01]  /*e6a0*/  SYNCS.PHASECHK.TRANS64.TRYWAIT P0, [R6+URZ], R5 ;  /* 0x00000005060075a7 */ /* 0x000e62000800017f */
[----:B------:R-:W-:-:S05]  /*e6b0*/  VIADD R2, R9, 0x1 ;  /* 0x0000000109027836 */ /* 0x000fca0000000000 */
[----:B------:R-:W-:-:S04]  /*e6c0*/  ISETP.NE.AND P1, PT, R2, 0x8, PT ;  /* 0x000000080200780c */ /* 0x000fc80003f25270 */
[----:B------:R-:W-:Y:S02]  /*e6d0*/  SEL R3, RZ, 0x1, P1 ;  /* 0x00000001ff037807 */ /* 0x000fe40000800000 */
[----:B0-----:R-:W-:Y:S02]  /*e6e0*/  SEL R7, R2, RZ, P1 ;  /* 0x000000ff02077207 */ /* 0x001fe40000800000 */
[----:B------:R-:W-:-:S03]  /*e6f0*/  LOP3.LUT R12, R12, R3, RZ, 0x3c, !PT ;  /* 0x000000030c0c7212 */ /* 0x000fc600078e3cff */
[----:B------:R-:W-:Y:S01]  /*e700*/  IMAD R9, R7, 0x8, R0 ;  /* 0x0000000807097824 */ /* 0x000fe200078e0200 */
[----:B------:R-:W-:Y:S01]  /*e710*/  SHF.L.U32 R4, R12, 0x1f, RZ ;  /* 0x0000001f0c047819 */ /* 0x000fe200000006ff */
[----:B-1----:R-:W-:Y:S06]  /*e720*/  @!P0 BRA `(.L_x_413) ;  /* 0x00000004004c8947 */ /* 0x002fec0003800000 */
.L_x_428:
[----:B------:R-:W1:Y:S01]  /*e730*/  SYNCS.PHASECHK.TRANS64.TRYWAIT P0, [R9+URZ], R4 ;  /* 0x00000004090075a7 */ /* 0x000e62000800017f */
[----:B------:R-:W-:-:S05]  /*e740*/  VIADD R2, R7, 0x1 ;  /* 0x0000000107027836 */ /* 0x000fca0000000000 */
[----:B------:R-:W-:-:S04]  /*e750*/  ISETP.NE.AND P1, PT, R2, 0x8, PT ;  /* 0x000000080200780c */ /* 0x000fc80003f25270 */
[----:B------:R-:W-:Y:S02]  /*e760*/  SEL R3, RZ, 0x1, P1 ;  /* 0x00000001ff037807 */ /* 0x000fe40000800000 */
[----:B------:R-:W-:Y:S02]  /*e770*/  SEL R7, R2, RZ, P1 ;  /* 0x000000ff02077207 */ /* 0x000fe40000800000 */
[----:B------:R-:W-:-:S03]  /*e780*/  LOP3.LUT R12, R12, R3, RZ, 0x3c, !PT ;  /* 0x000000030c0c7212 */ /* 0x000fc600078e3cff */
[----:B0-----:R-:W-:Y:S01]  /*e790*/  IMAD R6, R7, 0x8, R0 ;  /* 0x0000000807067824 */ /* 0x001fe200078e0200 */
[----:B------:R-:W-:Y:S01]  /*e7a0*/  SHF.L.U32 R5, R12, 0x1f, RZ ;  /* 0x0000001f0c057819 */ /* 0x000fe200000006ff */
[----:B-1----:R-:W-:Y:S06]  /*e7b0*/  @!P0 BRA `(.L_x_414) ;  /* 0x00000004003c8947 */ /* 0x002fec0003800000 */
.L_x_429:
        /* <DEDUP_REMOVED lines=9> */
.L_x_430:
        /* <DEDUP_REMOVED lines=9> */
.L_x_431:
[----:B------:R-:W1:Y:S01]  /*e8e0*/  SYNCS.PHASECHK.TRANS64.TRYWAIT P0, [R6+URZ], R5 ;  /* 0x00000005060075a7 */ /* 0x000e62000800017f */
[----:B------:R-:W-:-:S05]  /*e8f0*/  VIADD R2, R7, 0x1 ;  /* 0x0000000107027836 */ /* 0x000fca0000000000 */
[----:B------:R-:W-:-:S04]  /*e900*/  ISETP.NE.AND P1, PT, R2, 0x8, PT ;  /* 0x000000080200780c */ /* 0x000fc80003f25270 */
[----:B0-----:R-:W-:Y:S02]  /*e910*/  SEL R4, RZ, 0x1, P1 ;  /* 0x00000001ff047807 */ /* 0x001fe40000800000 */
[----:B------:R-:W-:Y:S02]  /*e920*/  SEL R3, R2, RZ, P1 ;  /* 0x000000ff02037207 */ /* 0x000fe40000800000 */
[----:B------:R-:W-:Y:S01]  /*e930*/  LOP3.LUT R4, R11, R4, RZ, 0x3c, !PT ;  /* 0x000000040b047212 */ /* 0x000fe200078e3cff */
[----:B-1----:R-:W-:Y:S06]  /*e940*/  @!P0 BRA `(.L_x_417) ;  /* 0x0000000400148947 */ /* 0x002fec0003800000 */
.L_x_432:
[----:B------:R-:W-:Y:S01]  /*e950*/  IMAD R3, R3, 0x8, R0 ;  /* 0x0000000803037824 */ /* 0x000fe200078e0200 */
[----:B------:R-:W-:-:S07]  /*e960*/  SHF.L.U32 R0, R4, 0x1f, RZ ;  /* 0x0000001f04007819 */ /* 0x000fce00000006ff */
.L_x_418:
[----:B-1----:R1:W2:Y:S02]  /*e970*/  SYNCS.PHASECHK.TRANS64.TRYWAIT P0, [R3+URZ], R0 ;  /* 0x00000000030075a7 */ /* 0x0022a4000800017f */
[----:B--2---:R-:W-:Y:S05]  /*e980*/  @!P0 NANOSLEEP.SYNCS 0x989680 ;  /* 0x009896800000895d */ /* 0x004fea0003900000 */
[----:B------:R-:W2:Y:S02]  /*e990*/  @!P0 SYNCS.PHASECHK.TRANS64 P0, [R3+URZ], R0 ;  /* 0x00000000030085a7 */ /* 0x000ea4000800007f */
[----:B--2---:R-:W-:Y:S05]  /*e9a0*/  @!P0 BRA `(.L_x_418) ;  /* 0xfffffffc00f08947 */ /* 0x004fea000383ffff */
.L_x_409:
[----:B------:R-:W-:Y:S05]  /*e9b0*/  BSYNC B0 ;  /* 0x0000000000007941 */ /* 0x000fea0003800000 */
.L_x_408:
[----:B------:R-:W-:Y:S05]  /*e9c0*/  EXIT ;  /* 0x000000000000794d */ /* 0x000fea0003800000 */
.L_x_22:
[----:B-1----:R1:W2:Y:S02]  /*e9d0*/  SYNCS.PHASECHK.TRANS64.TRYWAIT P1, [R3+URZ], R0 ;  /* 0x00000000030075a7 */ /* 0x0022a4000802017f */
[----:B--2---:R-:W-:Y:S05]  /*e9e0*/  @!P1 NANOSLEEP.SYNCS 0x989680 ;  /* 0x009896800000995d */ /* 0x004fea0003900000 */
[----:B------:R-:W2:Y:S02]  /*e9f0*/  @!P1 SYNCS.PHASECHK.TRANS64 P1, [R3+URZ], R0 ;  /* 0x00000000030095a7 */ /* 0x000ea4000802007f */
[----:B--2---:R-:W-:Y:S05]  /*ea00*/  @!P1 BRA `(.L_x_22) ;  /* 0xfffffffc00f09947 */ /* 0x004fea000383ffff */
[----:B------:R-:W-:Y:S05]  /*ea10*/  BRA `(.L_x_21) ;  /* 0xffffff2c00647947 */ /* 0x000fea000383ffff */
.L_x_27:
[----:B-1----:R1:W2:Y:S02]  /*ea20*/  SYNCS.PHASECHK.TRANS64.TRYWAIT P1, [R4+URZ], R3 ;  /* 0x00000003040075a7 */ /* 0x0022a4000802017f */
[----:B--2---:R-:W-:Y:S05]  /*ea30*/  @!P1 NANOSLEEP.SYNCS 0x989680 ;  /* 0x009896800000995d */ /* 0x004fea0003900000 */
[----:B------:R-:W2:Y:S02]  /*ea40*/  @!P1 SYNCS.PHASECHK.TRANS64 P1, [R4+URZ], R3 ;  /* 0x00000003040095a7 */ /* 0x000ea4000802007f */
[----:B--2---:R-:W-:Y:S05]  /*ea50*/  @!P1 BRA `(.L_x_27) ;  /* 0xfffffffc00f09947 */ /* 0x004fea000383ffff */
[----:B------:R-:W-:Y:S05]  /*ea60*/  BRA `(.L_x_26) ;  /* 0xffffff4000187947 */ /* 0x000fea000383ffff */
.L_x_396:
[----:B------:R-:W-:Y:S01]  /*ea70*/  BSSY B1, `(.L_x_419) ;  /* 0x0000006000017945 */ /* 0x000fe20003800000 */
[----:B------:R-:W-:-:S07]  /*ea80*/  IMAD.MOV.U32 R15, RZ, RZ, -0x1 ;  /* 0xffffffffff0f7424 */ /* 0x000fce00078e00ff */
[----:B------:R-:W-:Y:S05]  /*ea90*/  WARPSYNC.COLLECTIVE R15, `(.L_x_420) ;  /* 0x000000000f0c7348 */ /* 0x000fea0003c00000 */
[----:B------:R-:W-:Y:S02]  /*eaa0*/  ELECT P6, UR62, PT ;  /* 0x00000000003e782f */ /* 0x000fe400038c0000 */
[----:B------:R-:W-:Y:S01]  /*eab0*/  MOV R14, UR62 ;  /* 0x0000003e000e7c02 */ /* 0x000fe20008000f00 */
[----:B------:R-:W-:Y:S10]  /*eac0*/  ENDCOLLECTIVE ;  /* 0x000000000000791b */ /* 0x000ff40003800000 */
.L_x_420:
[----:B------:R-:W-:Y:S05]  /*ead0*/  BSYNC B1 ;  /* 0x0000000000017941 */ /* 0x000fea0003800000 */
.L_x_419:
[----:B------:R-:W-:Y:S05]  /*eae0*/  BRA `(.L_x_421) ;  /* 0xffffffec00907947 */ /* 0x000fea000383ffff */
.L_x_399:
[----:B-1----:R1:W2:Y:S02]  /*eaf0*/  SYNCS.PHASECHK.TRANS64.TRYWAIT P0, [R15+URZ+0x40], R6 ;  /* 0x000040060f0075a7 */ /* 0x0022a4000800017f */
[----:B--2---:R-:W-:Y:S05]  /*eb00*/  @!P0 NANOSLEEP.SYNCS 0x989680 ;  /* 0x009896800000895d */ /* 0x004fea0003900000 */
[----:B------:R-:W2:Y:S02]  /*eb10*/  @!P0 SYNCS.PHASECHK.TRANS64 P0, [R15+URZ+0x40], R6 ;  /* 0x000040060f0085a7 */ /* 0x000ea4000800007f */
[----:B--2---:R-:W-:Y:S05]  /*eb20*/  @!P0 BRA `(.L_x_399) ;  /* 0xfffffffc00f08947 */ /* 0x004fea000383ffff */
[----:B------:R-:W-:Y:S05]  /*eb30*/  BRA `(.L_x_422) ;  /* 0xffffffec00cc7947 */ /* 0x000fea000383ffff */
.L_x_407:
[----:B------:R-:W-:Y:S01]  /*eb40*/  BSSY B0, `(.L_x_423) ;  /* 0x0000006000007945 */ /* 0x000fe20003800000 */
[----:B------:R-:W-:-:S07]  /*eb50*/  IMAD.MOV.U32 R15, RZ, RZ, -0x1 ;  /* 0xffffffffff0f7424 */ /* 0x000fce00078e00ff */
[----:B------:R-:W-:Y:S05]  /*eb60*/  WARPSYNC.COLLECTIVE R15, `(.L_x_424) ;  /* 0x000000000f0c7348 */ /* 0x000fea0003c00000 */
[----:B------:R-:W-:Y:S02]  /*eb70*/  ELECT P6, UR62, PT ;  /* 0x00000000003e782f */ /* 0x000fe400038c0000 */
[----:B------:R-:W-:Y:S01]  /*eb80*/  MOV R14, UR62 ;  /* 0x0000003e000e7c02 */ /* 0x000fe20008000f00 */
[----:B------:R-:W-:Y:S10]  /*eb90*/  ENDCOLLECTIVE ;  /* 0x000000000000791b */ /* 0x000ff40003800000 */
.L_x_424:
[----:B------:R-:W-:Y:S05]  /*eba0*/  BSYNC B0 ;  /* 0x0000000000007941 */ /* 0x000fea0003800000 */
.L_x_423:
[----:B------:R-:W-:Y:S05]  /*ebb0*/  BRA `(.L_x_425) ;  /* 0xfffffff8003c7947 */ /* 0x000fea000383ffff */
.L_x_411:
[----:B0-----:R0:W1:Y:S02]  /*ebc0*/  SYNCS.PHASECHK.TRANS64.TRYWAIT P0, [R5+URZ], R2 ;  /* 0x00000002050075a7 */ /* 0x001064000800017f */
[----:B-1----:R-:W-:Y:S05]  /*ebd0*/  @!P0 NANOSLEEP.SYNCS 0x989680 ;  /* 0x009896800000895d */ /* 0x002fea0003900000 */
[----:B------:R-:W1:Y:S02]  /*ebe0*/  @!P0 SYNCS.PHASECHK.TRANS64 P0, [R5+URZ], R2 ;  /* 0x00000002050085a7 */ /* 0x000e64000800007f */
[----:B-1----:R-:W-:Y:S05]  /*ebf0*/  @!P0 BRA `(.L_x_411) ;  /* 0xfffffffc00f08947 */ /* 0x002fea000383ffff */
[----:B------:R-:W-:Y:S05]  /*ec00*/  BRA `(.L_x_426) ;  /* 0xfffffff800807947 */ /* 0x000fea000383ffff */
.L_x_412:
[----:B0-----:R0:W1:Y:S02]  /*ec10*/  SYNCS.PHASECHK.TRANS64.TRYWAIT P0, [R7+URZ], R4 ;  /* 0x00000004070075a7 */ /* 0x001064000800017f */
[----:B-1----:R-:W-:Y:S05]  /*ec20*/  @!P0 NANOSLEEP.SYNCS 0x989680 ;  /* 0x009896800000895d */ /* 0x002fea0003900000 */
[----:B------:R-:W1:Y:S02]  /*ec30*/  @!P0 SYNCS.PHASECHK.TRANS64 P0, [R7+URZ], R4 ;  /* 0x00000004070085a7 */ /* 0x000e64000800007f */
[----:B-1----:R-:W-:Y:S05]  /*ec40*/  @!P0 BRA `(.L_x_412) ;  /* 0xfffffffc00f08947 */ /* 0x002fea000383ffff */
[----:B------:R-:W-:Y:S05]  /*ec50*/  BRA `(.L_x_427) ;  /* 0xfffffff800907947 */ /* 0x000fea000383ffff */
.L_x_413:
[----:B0-----:R0:W1:Y:S02]  /*ec60*/  SYNCS.PHASECHK.TRANS64.TRYWAIT P0, [R6+URZ], R5 ;  /* 0x00000005060075a7 */ /* 0x001064000800017f */
[----:B-1----:R-:W-:Y:S05]  /*ec70*/  @!P0 NANOSLEEP.SYNCS 0x989680 ;  /* 0x009896800000895d */ /* 0x002fea0003900000 */
[----:B------:R-:W1:Y:S02]  /*ec80*/  @!P0 SYNCS.PHASECHK.TRANS64 P0, [R6+URZ], R5 ;  /* 0x00000005060085a7 */ /* 0x000e64000800007f */
[----:B-1----:R-:W-:Y:S05]  /*ec90*/  @!P0 BRA `(.L_x_413) ;  /* 0xfffffffc00f08947 */ /* 0x002fea000383ffff */
[----:B------:R-:W-:Y:S05]  /*eca0*/  BRA `(.L_x_428) ;  /* 0xfffffff800a07947 */ /* 0x000fea000383ffff */
.L_x_414:
[----:B0-----:R0:W1:Y:S02]  /*ecb0*/  SYNCS.PHASECHK.TRANS64.TRYWAIT P0, [R9+URZ], R4 ;  /* 0x00000004090075a7 */ /* 0x001064000800017f */
[----:B-1----:R-:W-:Y:S05]  /*ecc0*/  @!P0 NANOSLEEP.SYNCS 0x989680 ;  /* 0x009896800000895d */ /* 0x002fea0003900000 */
[----:B------:R-:W1:Y:S02]  /*ecd0*/  @!P0 SYNCS.PHASECHK.TRANS64 P0, [R9+URZ], R4 ;  /* 0x00000004090085a7 */ /* 0x000e64000800007f */
[----:B-1----:R-:W-:Y:S05]  /*ece0*/  @!P0 BRA `(.L_x_414) ;  /* 0xfffffffc00f08947 */ /* 0x002fea000383ffff */
[----:B------:R-:W-:Y:S05]  /*ecf0*/  BRA `(.L_x_429) ;  /* 0xfffffff800b07947 */ /* 0x000fea000383ffff */
.L_x_415:
[----:B0-----:R0:W1:Y:S02]  /*ed00*/  SYNCS.PHASECHK.TRANS64.TRYWAIT P0, [R6+URZ], R5 ;  /* 0x00000005060075a7 */ /* 0x001064000800017f */
[----:B-1----:R-:W-:Y:S05]  /*ed10*/  @!P0 NANOSLEEP.SYNCS 0x989680 ;  /* 0x009896800000895d */ /* 0x002fea0003900000 */
[----:B------:R-:W1:Y:S02]  /*ed20*/  @!P0 SYNCS.PHASECHK.TRANS64 P0, [R6+URZ], R5 ;  /* 0x00000005060085a7 */ /* 0x000e64000800007f */
[----:B-1----:R-:W-:Y:S05]  /*ed30*/  @!P0 BRA `(.L_x_415) ;  /* 0xfffffffc00f08947 */ /* 0x002fea000383ffff */
[----:B------:R-:W-:Y:S05]  /*ed40*/  BRA `(.L_x_430) ;  /* 0xfffffff800c07947 */ /* 0x000fea000383ffff */
.L_x_416:
[----:B0-----:R0:W1:Y:S02]  /*ed50*/  SYNCS.PHASECHK.TRANS64.TRYWAIT P0, [R9+URZ], R4 ;  /* 0x00000004090075a7 */ /* 0x001064000800017f */
[----:B-1----:R-:W-:Y:S05]  /*ed60*/  @!P0 NANOSLEEP.SYNCS 0x989680 ;  /* 0x009896800000895d */ /* 0x002fea0003900000 */
[----:B------:R-:W1:Y:S02]  /*ed70*/  @!P0 SYNCS.PHASECHK.TRANS64 P0, [R9+URZ], R4 ;  /* 0x00000004090085a7 */ /* 0x000e64000800007f */
[----:B-1----:R-:W-:Y:S05]  /*ed80*/  @!P0 BRA `(.L_x_416) ;  /* 0xfffffffc00f08947 */ /* 0x002fea000383ffff */
[----:B------:R-:W-:Y:S05]  /*ed90*/  BRA `(.L_x_431) ;  /* 0xfffffff800d07947 */ /* 0x000fea000383ffff */
.L_x_417:
[----:B0-----:R0:W1:Y:S02]  /*eda0*/  SYNCS.PHASECHK.TRANS64.TRYWAIT P0, [R6+URZ], R5 ;  /* 0x00000005060075a7 */ /* 0x001064000800017f */
[----:B-1----:R-:W-:Y:S05]  /*edb0*/  @!P0 NANOSLEEP.SYNCS 0x989680 ;  /* 0x009896800000895d */ /* 0x002fea0003900000 */
[----:B------:R-:W1:Y:S02]  /*edc0*/  @!P0 SYNCS.PHASECHK.TRANS64 P0, [R6+URZ], R5 ;  /* 0x00000005060085a7 */ /* 0x000e64000800007f */
[----:B-1----:R-:W-:Y:S05]  /*edd0*/  @!P0 BRA `(.L_x_417) ;  /* 0xfffffffc00f08947 */ /* 0x002fea000383ffff */
[----:B------:R-:W-:Y:S05]  /*ede0*/  BRA `(.L_x_432) ;  /* 0xfffffff800d87947 */ /* 0x000fea000383ffff */
.L_x_433:
[----:B------:R-:W-:-:S00]  /*edf0*/  BRA `(.L_x_433) ;  /* 0xfffffffc00fc7947 */ /* 0x000fc0000383ffff */
[----:B------:R-:W-:-:S00]  /*ee00*/  NOP ;  /* 0x0000000000007918 */ /* 0x000fc00000000000 */
[----:B------:R-:W-:-:S00]  /*ee10*/  NOP ;  /* 0x0000000000007918 */ /* 0x000fc00000000000 */
[----:B------:R-:W-:-:S00]  /*ee20*/  NOP ;  /* 0x0000000000007918 */ /* 0x000fc00000000000 */
[----:B------:R-:W-:-:S00]  /*ee30*/  NOP ;  /* 0x0000000000007918 */ /* 0x000fc00000000000 */
[----:B------:R-:W-:-:S00]  /*ee40*/  NOP ;  /* 0x0000000000007918 */ /* 0x000fc00000000000 */
[----:B------:R-:W-:-:S00]  /*ee50*/  NOP ;  /* 0x0000000000007918 */ /* 0x000fc00000000000 */
[----:B------:R-:W-:-:S00]  /*ee60*/  NOP ;  /* 0x0000000000007918 */ /* 0x000fc00000000000 */
[----:B------:R-:W-:-:S00]  /*ee70*/  NOP ;  /* 0x0000000000007918 */ /* 0x000fc00000000000 */
.L_x_434:


//--------------------- .nv.global.init           --------------------------
	.section	.nv.global.init,"aw",@progbits
.nv.global.init:
	.type		$str$22,@object
	.size		$str$22,($str$23 - $str$22)
$str$22:
        /*0000*/ 	.byte	0x6b, 0x5f, 0x74, 0x69, 0x6c, 0x65, 0x5f, 0x63, 0x6f, 0x75, 0x6e, 0x74, 0x20, 0x3e, 0x3d, 0x20
        /*0010*/ 	.byte	0x31, 0x00
	.type		$str$23,@object
	.size		$str$23,(__unnamed_1 - $str$23)
$str$23:
        /*0012*/ 	.byte	0x2f, 0x74, 0x6d, 0x70, 0x2f, 0x63, 0x75, 0x74, 0x6c, 0x61, 0x73, 0x73, 0x5f, 0x73, 0x77, 0x65
        /*0022*/ 	.byte	0x65, 0x70, 0x5f, 0x73, 0x72, 0x63, 0x2f, 0x69, 0x6e, 0x63, 0x6c, 0x75, 0x64, 0x65, 0x2f, 0x63
        /*0032*/ 	.byte	0x75, 0x74, 0x6c, 0x61, 0x73, 0x73, 0x2f, 0x67, 0x65, 0x6d, 0x6d, 0x2f, 0x63, 0x6f, 0x6c, 0x6c
        /*0042*/ 	.byte	0x65, 0x63, 0x74, 0x69, 0x76, 0x65, 0x2f, 0x73, 0x6d, 0x39, 0x30, 0x5f, 0x6d, 0x6d, 0x61, 0x5f
        /*0052*/ 	.byte	0x74, 0x6d, 0x61, 0x5f, 0x67, 0x6d, 0x6d, 0x61, 0x5f, 0x73, 0x73, 0x5f, 0x77, 0x61, 0x72, 0x70
        /*0062*/ 	.byte	0x73, 0x70, 0x65, 0x63, 0x69, 0x61, 0x6c, 0x69, 0x7a, 0x65, 0x64, 0x2e, 0x68, 0x70, 0x70, 0x00
	.type		__unnamed_1,@object
	.size		__unnamed_1,(.L_0 - __unnamed_1)
__unnamed_1:
        /*0072*/ 	.byte	0x76, 0x6f, 0x69, 0x64, 0x20, 0x63, 0x75, 0x74, 0x6c, 0x61, 0x73, 0x73, 0x3a, 0x3a, 0x67, 0x65
        /* <DEDUP_REMOVED lines=172> */
        /*0b42*/ 	.byte	0x69, 0x64, 0x65, 0x6e, 0x74, 0x69, 0x74, 0x79, 0x5d, 0x00
.L_0:


//--------------------- .nv.shared._ZN7cutlass13device_kernelINS_4gemm6kernel13GemmUniversalIN4cute5tupleIJiiiiEEENS1_10collective13CollectiveMmaINS1_34MainloopSm90TmaGmmaWarpSpecializedILi8ENS5_IJNS4_1CILi2EEENSA_ILi1EEESC_EEENS1_35KernelTmaWarpSpecializedCooperativeEEENS5_IJNSA_ILi256EEENSA_ILi176EEENSA_ILi64EEEEEEaNS5_IJlSC_lEEEaSK_NS4_8TiledMMAINS4_8MMA_AtomIJNS4_4SM904GMMA26MMA_64x16x32_S32S8S8_SS_TNEEEENS4_6LayoutISD_NS5_IJSC_NSA_ILi0EEESS_EEEEENS5_IJNS4_10UnderscoreESV_SV_EEEEENS4_13SM90_TMA_LOADENS4_14ComposedLayoutINS4_7SwizzleILi2ELi4ELi3EEENS4_18smem_ptr_flag_bitsILi8EEENSR_INS5_IJNSA_ILi8EEESI_EEENS5_IJSI_SC_EEEEEEEvNS4_8identityENS4_23SM90_TMA_LOAD_MULTICASTES18_vS19_EENS_8epilogue10collective6detail29Sm90TmaWarpSpecializedAdapterINS1D_15DefaultEpilogueIaSK_SK_NS1C_6thread17LinearCombinationIaLi1EiiLNS1H_9ScaleType4KindE0ELNS_15FloatRoundStyleE2EaEENS1_15EpilogueDefaultEEEEEvvEEEEvNT_6ParamsE --------------------------
	.section	.nv.shared._ZN7cutlass13device_kernelINS_4gemm6kernel13GemmUniversalIN4cute5tupleIJiiiiEEENS1_10collective13CollectiveMmaINS1_34MainloopSm90TmaGmmaWarpSpecializedILi8ENS5_IJNS4_1CILi2EEENSA_ILi1EEESC_EEENS1_35KernelTmaWarpSpecializedCooperativeEEENS5_IJNSA_ILi256EEENSA_ILi176EEENSA_ILi64EEEEEEaNS5_IJlSC_lEEEaSK_NS4_8TiledMMAINS4_8MMA_AtomIJNS4_4SM904GMMA26MMA_64x16x32_S32S8S8_SS_TNEEEENS4_6LayoutISD_NS5_IJSC_NSA_ILi0EEESS_EEEEENS5_IJNS4_10UnderscoreESV_SV_EEEEENS4_13SM90_TMA_LOADENS4_14ComposedLayoutINS4_7SwizzleILi2ELi4ELi3EEENS4_18smem_ptr_flag_bitsILi8EEENSR_INS5_IJNSA_ILi8EEESI_EEENS5_IJSI_SC_EEEEEEEvNS4_8identityENS4_23SM90_TMA_LOAD_MULTICASTES18_vS19_EENS_8epilogue10collective6detail29Sm90TmaWarpSpecializedAdapterINS1D_15DefaultEpilogueIaSK_SK_NS1C_6thread17LinearCombinationIaLi1EiiLNS1H_9ScaleType4KindE0ELNS_15FloatRoundStyleE2EaEENS1_15EpilogueDefaultEEEEEvvEEEEvNT_6ParamsE,"aw",@nobits
	.sectionflags	@""
	.align	16
	.zero		1024


//--------------------- .nv.shared.reserved.0     --------------------------
	.section	.nv.shared.reserved.0,"aw",@nobits
	.weak		__nv_reservedSMEM_offset_0_alias
	.size		__nv_reservedSMEM_offset_0_alias, 0, 0
	.other		__nv_reservedSMEM_offset_0_alias,@"STO_CUDA_RESERVED_SHARED STV_DEFAULT"
__nv_reservedSMEM_offset_0_alias:
	.zero		0


//--------------------- .nv.global                --------------------------
	.section	.nv.global,"aw",@nobits
.nv.global:
	.type		_ZN39_INTERNAL_042f926b_4_k_cu_2e82cad4_90224cute1_E,@object
	.size		_ZN39_INTERNAL_042f926b_4_k_cu_2e82cad4_90224cute1_E,(_ZN39_INTERNAL_042f926b_4_k_cu_2e82cad4_90224cuda3std3__45__cpo6cbeginE - _ZN39_INTERNAL_042f926b_4_k_cu_2e82cad4_90224cute1_E)
_ZN39_INTERNAL_042f926b_4_k_cu_2e82cad4_90224cute1_E:
	.zero		1
	.type		_ZN39_INTERNAL_042f926b_4_k_cu_2e82cad4_90224cuda3std3__45__cpo6cbeginE,@object
	.size		_ZN39_INTERNAL_042f926b_4_k_cu_2e82cad4_90224cuda3std3__45__cpo6cbeginE,(_ZN39_INTERNAL_042f926b_4_k_cu_2e82cad4_90224cuda3std3__48in_placeE - _ZN39_INTERNAL_042f926b_4_k_cu_2e82cad4_90224cuda3std3__45__cpo6cbeginE)
_ZN39_INTERNAL_042f926b_4_k_cu_2e82cad4_90224cuda3std3__45__cpo6cbeginE:
	.zero		1
	.type		_ZN39_INTERNAL_042f926b_4_k_cu_2e82cad4_90224cuda3std3__48in_placeE,@object
	.size		_ZN39_INTERNAL_042f926b_4_k_cu_2e82cad4_90224cuda3std3__48in_placeE,(_ZN39_INTERNAL_042f926b_4_k_cu_2e82cad4_90224cuda3std6ranges3__45__cpo9iter_moveE - _ZN39_INTERNAL_042f926b_4_k_cu_2e82cad4_90224cuda3std3__48in_placeE)
_ZN39_INTERNAL_042f926b_4_k_cu_2e82cad4_90224cuda3std3__48in_placeE:
	.zero		1
	.type		_ZN39_INTERNAL_042f926b_4_k_cu_2e82cad4_90224cuda3std6ranges3__45__cpo9iter_moveE,@object
	.size		_ZN39_INTERNAL_042f926b_4_k_cu_2e82cad4_90224cuda3std6ranges3__45__cpo9iter_moveE,(_ZN39_INTERNAL_042f926b_4_k_cu_2e82cad4_90224cuda3std3__45__cpo5beginE - _ZN39_INTERNAL_042f926b_4_k_cu_2e82cad4_90224cuda3std6ranges3__45__cpo9iter_moveE)
_ZN39_INTERNAL_042f926b_4_k_cu_2e82cad4_90224cuda3std6ranges3__45__cpo9iter_moveE:
	.zero		1
	.type		_ZN39_INTERNAL_042f926b_4_k_cu_2e82cad4_90224cuda3std3__45__cpo5beginE,@object
	.size		_ZN39_INTERNAL_042f926b_4_k_cu_2e82cad4_90224cuda3std3__45__cpo5beginE,(_ZN39_INTERNAL_042f926b_4_k_cu_2e82cad4_90224cuda3std3__441_GLOBAL__N__042f926b_4_k_cu_2e82cad4_90226ignoreE - _ZN39_INTERNAL_042f926b_4_k_cu_2e82cad4_90224cuda3std3__45__cpo5beginE)
_ZN39_INTERNAL_042f926b_4_k_cu_2e82cad4_90224cuda3std3__45__cpo5beginE:
	.zero		1
	.type		_ZN39_INTERNAL_042f926b_4_k_cu_2e82cad4_90224cuda3std3__441_GLOBAL__N__042f926b_4_k_cu_2e82cad4_90226ignoreE,@object
	.size		_ZN39_INTERNAL_042f926b_4_k_cu_2e82cad4_90224cuda3std3__441_GLOBAL__N__042f926b_4_k_cu_2e82cad4_90226ignoreE,(_ZN39_INTERNAL_042f926b_4_k_cu_2e82cad4_90224cute7productE - _ZN39_INTERNAL_042f926b_4_k_cu_2e82cad4_90224cuda3std3__441_GLOBAL__N__042f926b_4_k_cu_2e82cad4_90226ignoreE)
_ZN39_INTERNAL_042f926b_4_k_cu_2e82cad4_90224cuda3std3__441_GLOBAL__N__042f926b_4_k_cu_2e82cad4_90226ignoreE:
	.zero		1
	.type		_ZN39_INTERNAL_042f926b_4_k_cu_2e82cad4_90224cute7productE,@object
	.size		_ZN39_INTERNAL_042f926b_4_k_cu_2e82cad4_90224cute7productE,(_ZN39_INTERNAL_042f926b_4_k_cu_2e82cad4_90224cuda3std3__45__cpo3endE - _ZN39_INTERNAL_042f926b_4_k_cu_2e82cad4_90224cute7productE)
_ZN39_INTERNAL_042f926b_4_k_cu_2e82cad4_90224cute7productE:
	.zero		1
	.type		_ZN39_INTERNAL_042f926b_4_k_cu_2e82cad4_90224cuda3std3__45__cpo3endE,@object
	.size		_ZN39_INTERNAL_042f926b_4_k_cu_2e82cad4_90224cuda3std3__45__cpo3endE,(_ZN39_INTERNAL_042f926b_4_k_cu_2e82cad4_90224cuda3std3__419piecewise_constructE - _ZN39_INTERNAL_042f926b_4_k_cu_2e82cad4_90224cuda3std3__45__cpo3endE)
_ZN39_INTERNAL_042f926b_4_k_cu_2e82cad4_90224cuda3std3__45__cpo3endE:
	.zero		1
	.type		_ZN39_INTERNAL_042f926b_4_k_cu_2e82cad4_90224cuda3std3__419piecewise_constructE,@object
	.size		_ZN39_INTERNAL_042f926b_4_k_cu_2e82cad4_90224cuda3std3__419piecewise_constructE,(_ZN39_INTERNAL_042f926b_4_k_cu_2e82cad4_90224cuda3std3__45__cpo4cendE - _ZN39_INTERNAL_042f926b_4_k_cu_2e82cad4_90224cuda3std3__419piecewise_constructE)
_ZN39_INTERNAL_042f926b_4_k_cu_2e82cad4_90224cuda3std3__419piecewise_constructE:
	.zero		1
	.type		_ZN39_INTERNAL_042f926b_4_k_cu_2e82cad4_90224cuda3std3__45__cpo4cendE,@object
	.size		_ZN39_INTERNAL_042f926b_4_k_cu_2e82cad4_90224cuda3std3__45__cpo4cendE,(_ZN39_INTERNAL_042f926b_4_k_cu_2e82cad4_90224cuda3std6ranges3__45__cpo4swapE - _ZN39_INTERNAL_042f926b_4_k_cu_2e82cad4_90224cuda3std3__45__cpo4cendE)
_ZN39_INTERNAL_042f926b_4_k_cu_2e82cad4_90224cuda3std3__45__cpo4cendE:
	.zero		1
	.type		_ZN39_INTERNAL_042f926b_4_k_cu_2e82cad4_90224cuda3std6ranges3__45__cpo4swapE,@object
	.size		_ZN39_INTERNAL_042f926b_4_k_cu_2e82cad4_90224cuda3std6ranges3__45__cpo4swapE,(.L_8 - _ZN39_INTERNAL_042f926b_4_k_cu_2e82cad4_90224cuda3std6ranges3__45__cpo4swapE)
_ZN39_INTERNAL_042f926b_4_k_cu_2e82cad4_90224cuda3std6ranges3__45__cpo4swapE:
	.zero		1
.L_8:


//--------------------- .nv.constant0._ZN7cutlass13device_kernelINS_4gemm6kernel13GemmUniversalIN4cute5tupleIJiiiiEEENS1_10collective13CollectiveMmaINS1_34MainloopSm90TmaGmmaWarpSpecializedILi8ENS5_IJNS4_1CILi2EEENSA_ILi1EEESC_EEENS1_35KernelTmaWarpSpecializedCooperativeEEENS5_IJNSA_ILi256EEENSA_ILi176EEENSA_ILi64EEEEEEaNS5_IJlSC_lEEEaSK_NS4_8TiledMMAINS4_8MMA_AtomIJNS4_4SM904GMMA26MMA_64x16x32_S32S8S8_SS_TNEEEENS4_6LayoutISD_NS5_IJSC_NSA_ILi0EEESS_EEEEENS5_IJNS4_10UnderscoreESV_SV_EEEEENS4_13SM90_TMA_LOADENS4_14ComposedLayoutINS4_7SwizzleILi2ELi4ELi3EEENS4_18smem_ptr_flag_bitsILi8EEENSR_INS5_IJNSA_ILi8EEESI_EEENS5_IJSI_SC_EEEEEEEvNS4_8identityENS4_23SM90_TMA_LOAD_MULTICASTES18_vS19_EENS_8epilogue10collective6detail29Sm90TmaWarpSpecializedAdapterINS1D_15DefaultEpilogueIaSK_SK_NS1C_6thread17LinearCombinationIaLi1EiiLNS1H_9ScaleType4KindE0ELNS_15FloatRoundStyleE2EaEENS1_15EpilogueDefaultEEEEEvvEEEEvNT_6ParamsE --------------------------
	.section	.nv.constant0._ZN7cutlass13device_kernelINS_4gemm6kernel13GemmUniversalIN4cute5tupleIJiiiiEEENS1_10collective13CollectiveMmaINS1_34MainloopSm90TmaGmmaWarpSpecializedILi8ENS5_IJNS4_1CILi2EEENSA_ILi1EEESC_EEENS1_35KernelTmaWarpSpecializedCooperativeEEENS5_IJNSA_ILi256EEENSA_ILi176EEENSA_ILi64EEEEEEaNS5_IJlSC_lEEEaSK_NS4_8TiledMMAINS4_8MMA_AtomIJNS4_4SM904GMMA26MMA_64x16x32_S32S8S8_SS_TNEEEENS4_6LayoutISD_NS5_IJSC_NSA_ILi0EEESS_EEEEENS5_IJNS4_10UnderscoreESV_SV_EEEEENS4_13SM90_TMA_LOADENS4_14ComposedLayoutINS4_7SwizzleILi2ELi4ELi3EEENS4_18smem_ptr_flag_bitsILi8EEENSR_INS5_IJNSA_ILi8EEESI_EEENS5_IJSI_SC_EEEEEEEvNS4_8identityENS4_23SM90_TMA_LOAD_MULTICASTES18_vS19_EENS_8epilogue10collective6detail29Sm90TmaWarpSpecializedAdapterINS1D_15DefaultEpilogueIaSK_SK_NS1C_6thread17LinearCombinationIaLi1EiiLNS1H_9ScaleType4KindE0ELNS_15FloatRoundStyleE2EaEENS1_15EpilogueDefaultEEEEEvvEEEEvNT_6ParamsE,"a",@progbits
	.sectionflags	@""
	.align	4
.nv.constant0._ZN7cutlass13device_kernelINS_4gemm6kernel13GemmUniversalIN4cute5tupleIJiiiiEEENS1_10collective13CollectiveMmaINS1_34MainloopSm90TmaGmmaWarpSpecializedILi8ENS5_IJNS4_1CILi2EEENSA_ILi1EEESC_EEENS1_35KernelTmaWarpSpecializedCooperativeEEENS5_IJNSA_ILi256EEENSA_ILi176EEENSA_ILi64EEEEEEaNS5_IJlSC_lEEEaSK_NS4_8TiledMMAINS4_8MMA_AtomIJNS4_4SM904GMMA26MMA_64x16x32_S32S8S8_SS_TNEEEENS4_6LayoutISD_NS5_IJSC_NSA_ILi0EEESS_EEEEENS5_IJNS4_10UnderscoreESV_SV_EEEEENS4_13SM90_TMA_LOADENS4_14ComposedLayoutINS4_7SwizzleILi2ELi4ELi3EEENS4_18smem_ptr_flag_bitsILi8EEENSR_INS5_IJNSA_ILi8EEESI_EEENS5_IJSI_SC_EEEEEEEvNS4_8identityENS4_23SM90_TMA_LOAD_MULTICASTES18_vS19_EENS_8epilogue10collective6detail29Sm90TmaWarpSpecializedAdapterINS1D_15DefaultEpilogueIaSK_SK_NS1C_6thread17LinearCombinationIaLi1EiiLNS1H_9ScaleType4KindE0ELNS_15FloatRoundStyleE2EaEENS1_15EpilogueDefaultEEEEEvvEEEEvNT_6ParamsE:
	.zero		1664


//--------------------- SYMBOLS --------------------------

	.type		.nv.reservedSmem.offset0,@object
	.size		.nv.reservedSmem.offset0,0x4
	.type		__assertfail,@function
